//
// Generated by NVIDIA NVVM Compiler
//
// Compiler Build ID: CL-36424714
// Cuda compilation tools, release 13.0, V13.0.88
// Based on NVVM 20.0.0
//

.version 9.0
.target sm_100
.address_size 64

	// .globl	_Z11matrix_multPfjjS_jjS_
// _ZZ11matrix_multPfjjS_jjS_E2S1 has been demoted
// _ZZ11matrix_multPfjjS_jjS_E2S2 has been demoted

.visible .entry _Z11matrix_multPfjjS_jjS_(
	.param .u64 .ptr .align 1 _Z11matrix_multPfjjS_jjS__param_0,
	.param .u32 _Z11matrix_multPfjjS_jjS__param_1,
	.param .u32 _Z11matrix_multPfjjS_jjS__param_2,
	.param .u64 .ptr .align 1 _Z11matrix_multPfjjS_jjS__param_3,
	.param .u32 _Z11matrix_multPfjjS_jjS__param_4,
	.param .u32 _Z11matrix_multPfjjS_jjS__param_5,
	.param .u64 .ptr .align 1 _Z11matrix_multPfjjS_jjS__param_6
)
{
	.reg .pred 	%p<11>;
	.reg .b32 	%r<42>;
	.reg .b32 	%f<108>;
	.reg .b64 	%rd<13>;
	// demoted variable
	.shared .align 4 .b8 _ZZ11matrix_multPfjjS_jjS_E2S1[4096];
	// demoted variable
	.shared .align 4 .b8 _ZZ11matrix_multPfjjS_jjS_E2S2[4096];
	ld.param.u64 	%rd4, [_Z11matrix_multPfjjS_jjS__param_0];
	ld.param.u32 	%r23, [_Z11matrix_multPfjjS_jjS__param_1];
	ld.param.u64 	%rd5, [_Z11matrix_multPfjjS_jjS__param_3];
	ld.param.u32 	%r24, [_Z11matrix_multPfjjS_jjS__param_4];
	ld.param.u32 	%r25, [_Z11matrix_multPfjjS_jjS__param_5];
	ld.param.u64 	%rd3, [_Z11matrix_multPfjjS_jjS__param_6];
	cvta.to.global.u64 	%rd1, %rd5;
	cvta.to.global.u64 	%rd2, %rd4;
	mov.u32 	%r37, %tid.x;
	mov.u32 	%r39, %tid.y;
	mov.u32 	%r26, %ctaid.x;
	mov.u32 	%r27, %ntid.x;
	mad.lo.s32 	%r3, %r26, %r27, %r37;
	mov.u32 	%r28, %ctaid.y;
	mov.u32 	%r29, %ntid.y;
	mad.lo.s32 	%r4, %r28, %r29, %r39;
	add.s32 	%r30, %r24, -1;
	shr.u32 	%r31, %r30, 5;
	shl.b32 	%r32, %r39, 7;
	mov.u32 	%r33, _ZZ11matrix_multPfjjS_jjS_E2S1;
	add.s32 	%r5, %r33, %r32;
	shl.b32 	%r34, %r37, 2;
	add.s32 	%r6, %r5, %r34;
	mov.u32 	%r35, _ZZ11matrix_multPfjjS_jjS_E2S2;
	add.s32 	%r8, %r35, %r34;
	add.s32 	%r7, %r8, %r32;
	neg.s32 	%r41, %r31;
	mad.lo.s32 	%r40, %r24, %r3, %r39;
	mad.lo.s32 	%r38, %r37, %r23, %r4;
	shl.b32 	%r12, %r23, 5;
	mov.f32 	%f105, 0f00000000;
$L__BB0_1:
	setp.ge.u32 	%p1, %r4, %r23;
	setp.ge.u32 	%p2, %r37, %r24;
	mov.f32 	%f106, 0f00000000;
	or.pred  	%p3, %p1, %p2;
	@%p3 bra 	$L__BB0_3;
	mul.wide.u32 	%rd6, %r38, 4;
	add.s64 	%rd7, %rd2, %rd6;
	ld.global.f32 	%f106, [%rd7];
$L__BB0_3:
	setp.ge.u32 	%p4, %r3, %r25;
	st.shared.f32 	[%r6], %f106;
	bar.sync 	0;
	setp.ge.u32 	%p5, %r39, %r24;
	mov.f32 	%f107, 0f00000000;
	or.pred  	%p6, %p4, %p5;
	@%p6 bra 	$L__BB0_5;
	mul.wide.u32 	%rd8, %r40, 4;
	add.s64 	%rd9, %rd1, %rd8;
	ld.global.f32 	%f107, [%rd9];
$L__BB0_5:
	st.shared.f32 	[%r7], %f107;
	bar.sync 	0;
	ld.shared.f32 	%f10, [%r5];
	ld.shared.f32 	%f11, [%r8];
	fma.rn.f32 	%f12, %f10, %f11, %f105;
	ld.shared.f32 	%f13, [%r5+4];
	ld.shared.f32 	%f14, [%r8+128];
	fma.rn.f32 	%f15, %f13, %f14, %f12;
	ld.shared.f32 	%f16, [%r5+8];
	ld.shared.f32 	%f17, [%r8+256];
	fma.rn.f32 	%f18, %f16, %f17, %f15;
	ld.shared.f32 	%f19, [%r5+12];
	ld.shared.f32 	%f20, [%r8+384];
	fma.rn.f32 	%f21, %f19, %f20, %f18;
	ld.shared.f32 	%f22, [%r5+16];
	ld.shared.f32 	%f23, [%r8+512];
	fma.rn.f32 	%f24, %f22, %f23, %f21;
	ld.shared.f32 	%f25, [%r5+20];
	ld.shared.f32 	%f26, [%r8+640];
	fma.rn.f32 	%f27, %f25, %f26, %f24;
	ld.shared.f32 	%f28, [%r5+24];
	ld.shared.f32 	%f29, [%r8+768];
	fma.rn.f32 	%f30, %f28, %f29, %f27;
	ld.shared.f32 	%f31, [%r5+28];
	ld.shared.f32 	%f32, [%r8+896];
	fma.rn.f32 	%f33, %f31, %f32, %f30;
	ld.shared.f32 	%f34, [%r5+32];
	ld.shared.f32 	%f35, [%r8+1024];
	fma.rn.f32 	%f36, %f34, %f35, %f33;
	ld.shared.f32 	%f37, [%r5+36];
	ld.shared.f32 	%f38, [%r8+1152];
	fma.rn.f32 	%f39, %f37, %f38, %f36;
	ld.shared.f32 	%f40, [%r5+40];
	ld.shared.f32 	%f41, [%r8+1280];
	fma.rn.f32 	%f42, %f40, %f41, %f39;
	ld.shared.f32 	%f43, [%r5+44];
	ld.shared.f32 	%f44, [%r8+1408];
	fma.rn.f32 	%f45, %f43, %f44, %f42;
	ld.shared.f32 	%f46, [%r5+48];
	ld.shared.f32 	%f47, [%r8+1536];
	fma.rn.f32 	%f48, %f46, %f47, %f45;
	ld.shared.f32 	%f49, [%r5+52];
	ld.shared.f32 	%f50, [%r8+1664];
	fma.rn.f32 	%f51, %f49, %f50, %f48;
	ld.shared.f32 	%f52, [%r5+56];
	ld.shared.f32 	%f53, [%r8+1792];
	fma.rn.f32 	%f54, %f52, %f53, %f51;
	ld.shared.f32 	%f55, [%r5+60];
	ld.shared.f32 	%f56, [%r8+1920];
	fma.rn.f32 	%f57, %f55, %f56, %f54;
	ld.shared.f32 	%f58, [%r5+64];
	ld.shared.f32 	%f59, [%r8+2048];
	fma.rn.f32 	%f60, %f58, %f59, %f57;
	ld.shared.f32 	%f61, [%r5+68];
	ld.shared.f32 	%f62, [%r8+2176];
	fma.rn.f32 	%f63, %f61, %f62, %f60;
	ld.shared.f32 	%f64, [%r5+72];
	ld.shared.f32 	%f65, [%r8+2304];
	fma.rn.f32 	%f66, %f64, %f65, %f63;
	ld.shared.f32 	%f67, [%r5+76];
	ld.shared.f32 	%f68, [%r8+2432];
	fma.rn.f32 	%f69, %f67, %f68, %f66;
	ld.shared.f32 	%f70, [%r5+80];
	ld.shared.f32 	%f71, [%r8+2560];
	fma.rn.f32 	%f72, %f70, %f71, %f69;
	ld.shared.f32 	%f73, [%r5+84];
	ld.shared.f32 	%f74, [%r8+2688];
	fma.rn.f32 	%f75, %f73, %f74, %f72;
	ld.shared.f32 	%f76, [%r5+88];
	ld.shared.f32 	%f77, [%r8+2816];
	fma.rn.f32 	%f78, %f76, %f77, %f75;
	ld.shared.f32 	%f79, [%r5+92];
	ld.shared.f32 	%f80, [%r8+2944];
	fma.rn.f32 	%f81, %f79, %f80, %f78;
	ld.shared.f32 	%f82, [%r5+96];
	ld.shared.f32 	%f83, [%r8+3072];
	fma.rn.f32 	%f84, %f82, %f83, %f81;
	ld.shared.f32 	%f85, [%r5+100];
	ld.shared.f32 	%f86, [%r8+3200];
	fma.rn.f32 	%f87, %f85, %f86, %f84;
	ld.shared.f32 	%f88, [%r5+104];
	ld.shared.f32 	%f89, [%r8+3328];
	fma.rn.f32 	%f90, %f88, %f89, %f87;
	ld.shared.f32 	%f91, [%r5+108];
	ld.shared.f32 	%f92, [%r8+3456];
	fma.rn.f32 	%f93, %f91, %f92, %f90;
	ld.shared.f32 	%f94, [%r5+112];
	ld.shared.f32 	%f95, [%r8+3584];
	fma.rn.f32 	%f96, %f94, %f95, %f93;
	ld.shared.f32 	%f97, [%r5+116];
	ld.shared.f32 	%f98, [%r8+3712];
	fma.rn.f32 	%f99, %f97, %f98, %f96;
	ld.shared.f32 	%f100, [%r5+120];
	ld.shared.f32 	%f101, [%r8+3840];
	fma.rn.f32 	%f102, %f100, %f101, %f99;
	ld.shared.f32 	%f103, [%r5+124];
	ld.shared.f32 	%f104, [%r8+3968];
	fma.rn.f32 	%f105, %f103, %f104, %f102;
	bar.sync 	0;
	add.s32 	%r41, %r41, 1;
	add.s32 	%r40, %r40, 32;
	add.s32 	%r39, %r39, 32;
	add.s32 	%r38, %r38, %r12;
	add.s32 	%r37, %r37, 32;
	setp.ne.s32 	%p7, %r41, 1;
	@%p7 bra 	$L__BB0_1;
	setp.ge.u32 	%p8, %r3, %r25;
	setp.ge.u32 	%p9, %r4, %r23;
	or.pred  	%p10, %p9, %p8;
	@%p10 bra 	$L__BB0_8;
	mad.lo.s32 	%r36, %r23, %r3, %r4;
	cvta.to.global.u64 	%rd10, %rd3;
	mul.wide.u32 	%rd11, %r36, 4;
	add.s64 	%rd12, %rd10, %rd11;
	st.global.f32 	[%rd12], %f105;
$L__BB0_8:
	ret;

}
	// .globl	_Z14im2colOnDevicejPfS_iiiiii
.visible .entry _Z14im2colOnDevicejPfS_iiiiii(
	.param .u32 _Z14im2colOnDevicejPfS_iiiiii_param_0,
	.param .u64 .ptr .align 1 _Z14im2colOnDevicejPfS_iiiiii_param_1,
	.param .u64 .ptr .align 1 _Z14im2colOnDevicejPfS_iiiiii_param_2,
	.param .u32 _Z14im2colOnDevicejPfS_iiiiii_param_3,
	.param .u32 _Z14im2colOnDevicejPfS_iiiiii_param_4,
	.param .u32 _Z14im2colOnDevicejPfS_iiiiii_param_5,
	.param .u32 _Z14im2colOnDevicejPfS_iiiiii_param_6,
	.param .u32 _Z14im2colOnDevicejPfS_iiiiii_param_7,
	.param .u32 _Z14im2colOnDevicejPfS_iiiiii_param_8
)
{
	.reg .pred 	%p<18>;
	.reg .b32 	%r<80>;
	.reg .b32 	%f<16>;
	.reg .b64 	%rd<23>;

	ld.param.u32 	%r35, [_Z14im2colOnDevicejPfS_iiiiii_param_0];
	ld.param.u64 	%rd5, [_Z14im2colOnDevicejPfS_iiiiii_param_1];
	ld.param.u64 	%rd6, [_Z14im2colOnDevicejPfS_iiiiii_param_2];
	ld.param.u32 	%r38, [_Z14im2colOnDevicejPfS_iiiiii_param_5];
	ld.param.u32 	%r40, [_Z14im2colOnDevicejPfS_iiiiii_param_7];
	ld.param.u32 	%r41, [_Z14im2colOnDevicejPfS_iiiiii_param_8];
	cvta.to.global.u64 	%rd1, %rd5;
	cvta.to.global.u64 	%rd2, %rd6;
	mov.u32 	%r42, %ctaid.x;
	mov.u32 	%r43, %ntid.x;
	mov.u32 	%r44, %tid.x;
	mad.lo.s32 	%r67, %r42, %r43, %r44;
	setp.ge.u32 	%p2, %r67, %r35;
	@%p2 bra 	$L__BB1_5;
	setp.lt.s32 	%p3, %r41, 0;
	@%p3 bra 	$L__BB1_5;
	and.b32  	%r2, %r40, 7;
	and.b32  	%r3, %r40, 2147483640;
	add.s64 	%rd3, %rd2, 16;
	add.s64 	%rd4, %rd1, 16;
	setp.gt.s32 	%p4, %r40, 0;
	setp.gt.s32 	%p5, %r38, -1;
	and.pred  	%p1, %p5, %p4;
$L__BB1_3:
	ld.param.u32 	%r66, [_Z14im2colOnDevicejPfS_iiiiii_param_6];
	div.s32 	%r45, %r67, %r41;
	div.s32 	%r69, %r45, %r38;
	mul.lo.s32 	%r46, %r69, %r38;
	sub.s32 	%r6, %r45, %r46;
	setp.lt.s32 	%p6, %r69, %r66;
	and.pred  	%p7, %p6, %p1;
	@%p7 bra 	$L__BB1_6;
$L__BB1_4:
	mov.u32 	%r63, %nctaid.x;
	mad.lo.s32 	%r67, %r43, %r63, %r67;
	setp.lt.u32 	%p17, %r67, %r35;
	@%p17 bra 	$L__BB1_3;
$L__BB1_5:
	ret;
$L__BB1_6:
	ld.param.u32 	%r64, [_Z14im2colOnDevicejPfS_iiiiii_param_3];
	rem.s32 	%r48, %r67, %r41;
	mul.lo.s32 	%r8, %r48, %r64;
	mov.b32 	%r68, 0;
$L__BB1_7:
	ld.param.u32 	%r65, [_Z14im2colOnDevicejPfS_iiiiii_param_4];
	setp.lt.u32 	%p8, %r40, 8;
	add.s32 	%r50, %r69, %r8;
	mul.lo.s32 	%r11, %r50, %r65;
	mad.lo.s32 	%r51, %r67, %r40, %r68;
	mul.lo.s32 	%r12, %r51, %r40;
	mov.b32 	%r76, 0;
	mov.u32 	%r75, %r6;
	@%p8 bra 	$L__BB1_10;
	and.b32  	%r52, %r40, 2147483640;
	neg.s32 	%r72, %r52;
	add.s32 	%r71, %r6, %r11;
	mov.u32 	%r70, %r12;
	mov.u32 	%r75, %r6;
$L__BB1_9:
	.pragma "nounroll";
	mul.wide.s32 	%rd7, %r71, 4;
	add.s64 	%rd8, %rd3, %rd7;
	mul.wide.s32 	%rd9, %r70, 4;
	add.s64 	%rd10, %rd4, %rd9;
	ld.global.f32 	%f1, [%rd8+-16];
	st.global.f32 	[%rd10+-16], %f1;
	ld.global.f32 	%f2, [%rd8+-12];
	st.global.f32 	[%rd10+-12], %f2;
	ld.global.f32 	%f3, [%rd8+-8];
	st.global.f32 	[%rd10+-8], %f3;
	ld.global.f32 	%f4, [%rd8+-4];
	st.global.f32 	[%rd10+-4], %f4;
	ld.global.f32 	%f5, [%rd8];
	st.global.f32 	[%rd10], %f5;
	ld.global.f32 	%f6, [%rd8+4];
	st.global.f32 	[%rd10+4], %f6;
	ld.global.f32 	%f7, [%rd8+8];
	st.global.f32 	[%rd10+8], %f7;
	ld.global.f32 	%f8, [%rd8+12];
	st.global.f32 	[%rd10+12], %f8;
	add.s32 	%r75, %r75, 8;
	add.s32 	%r72, %r72, 8;
	add.s32 	%r71, %r71, 8;
	add.s32 	%r70, %r70, 8;
	setp.ne.s32 	%p9, %r72, 0;
	mov.u32 	%r76, %r3;
	@%p9 bra 	$L__BB1_9;
$L__BB1_10:
	setp.eq.s32 	%p10, %r2, 0;
	@%p10 bra 	$L__BB1_18;
	add.s32 	%r53, %r2, -1;
	setp.lt.u32 	%p11, %r53, 3;
	@%p11 bra 	$L__BB1_13;
	add.s32 	%r54, %r75, %r11;
	mul.wide.s32 	%rd11, %r54, 4;
	add.s64 	%rd12, %rd2, %rd11;
	ld.global.f32 	%f9, [%rd12];
	add.s32 	%r55, %r76, %r12;
	mul.wide.s32 	%rd13, %r55, 4;
	add.s64 	%rd14, %rd1, %rd13;
	st.global.f32 	[%rd14], %f9;
	ld.global.f32 	%f10, [%rd12+4];
	st.global.f32 	[%rd14+4], %f10;
	ld.global.f32 	%f11, [%rd12+8];
	st.global.f32 	[%rd14+8], %f11;
	ld.global.f32 	%f12, [%rd12+12];
	st.global.f32 	[%rd14+12], %f12;
	add.s32 	%r75, %r75, 4;
	add.s32 	%r76, %r76, 4;
$L__BB1_13:
	and.b32  	%r56, %r40, 3;
	setp.eq.s32 	%p12, %r56, 0;
	@%p12 bra 	$L__BB1_18;
	setp.eq.s32 	%p13, %r56, 1;
	@%p13 bra 	$L__BB1_16;
	add.s32 	%r57, %r75, %r11;
	mul.wide.s32 	%rd15, %r57, 4;
	add.s64 	%rd16, %rd2, %rd15;
	ld.global.f32 	%f13, [%rd16];
	add.s32 	%r58, %r76, %r12;
	mul.wide.s32 	%rd17, %r58, 4;
	add.s64 	%rd18, %rd1, %rd17;
	st.global.f32 	[%rd18], %f13;
	ld.global.f32 	%f14, [%rd16+4];
	st.global.f32 	[%rd18+4], %f14;
	add.s32 	%r75, %r75, 2;
	add.s32 	%r76, %r76, 2;
$L__BB1_16:
	and.b32  	%r59, %r40, 1;
	setp.eq.b32 	%p14, %r59, 1;
	not.pred 	%p15, %p14;
	@%p15 bra 	$L__BB1_18;
	add.s32 	%r60, %r75, %r11;
	mul.wide.s32 	%rd19, %r60, 4;
	add.s64 	%rd20, %rd2, %rd19;
	ld.global.f32 	%f15, [%rd20];
	add.s32 	%r61, %r76, %r12;
	mul.wide.s32 	%rd21, %r61, 4;
	add.s64 	%rd22, %rd1, %rd21;
	st.global.f32 	[%rd22], %f15;
$L__BB1_18:
	add.s32 	%r69, %r69, 1;
	add.s32 	%r68, %r68, 1;
	setp.eq.s32 	%p16, %r68, %r40;
	@%p16 bra 	$L__BB1_4;
	bra.uni 	$L__BB1_7;

}


// ===== COMPILED SASS (sm_100) =====

	.target	sm_100

	.elftype	@"ET_EXEC"


//--------------------- .note.nv.tkinfo           --------------------------
	.section	.note.nv.tkinfo,"",@"SHT_NOTE"
	.sectionflags	@"SHF_NOTE_NV_TKINFO"
	.tkinfo
        /*0018*/ 	.word	0x00000002
        /*0030*/ 	.string	""
        /*0030*/ 	.string	"ptxas"
        /*0030*/ 	.string	"Cuda compilation tools, release 13.0, V13.0.88"
        /*0030*/ 	.string	"Build cuda_13.0.r13.0/compiler.36424714_0"
        /*0030*/ 	.string	"-arch sm_100 -m 64 "



//--------------------- .note.nv.cuinfo           --------------------------
	.section	.note.nv.cuinfo,"",@"SHT_NOTE"
	.sectionflags	@"SHF_NOTE_NV_CUINFO"
        /*0018*/ 	.short	0x0002
        /*001a*/ 	.short	0x0064
        /*001c*/ 	.short	0x0082
	.zero		2


//--------------------- .nv.info                  --------------------------
	.section	.nv.info,"",@"SHT_CUDA_INFO"
	.align	4


	//----- nvinfo : EIATTR_REGCOUNT
	.align		4
        /*0000*/ 	.byte	0x04, 0x2f
        /*0002*/ 	.short	(.L_1 - .L_0)
	.align		4
.L_0:
        /*0004*/ 	.word	index@(_Z11matrix_multPfjjS_jjS_)
        /*0008*/ 	.word	0x00000020


	//----- nvinfo : EIATTR_FRAME_SIZE
	.align		4
.L_1:
        /*000c*/ 	.byte	0x04, 0x11
        /*000e*/ 	.short	(.L_3 - .L_2)
	.align		4
.L_2:
        /*0010*/ 	.word	index@(_Z11matrix_multPfjjS_jjS_)
        /*0014*/ 	.word	0x00000000


	//----- nvinfo : EIATTR_REGCOUNT
	.align		4
.L_3:
        /*0018*/ 	.byte	0x04, 0x2f
        /*001a*/ 	.short	(.L_5 - .L_4)
	.align		4
.L_4:
        /*001c*/ 	.word	index@(_Z14im2colOnDevicejPfS_iiiiii)
        /*0020*/ 	.word	0x00000020


	//----- nvinfo : EIATTR_FRAME_SIZE
	.align		4
.L_5:
        /*0024*/ 	.byte	0x04, 0x11
        /*0026*/ 	.short	(.L_7 - .L_6)
	.align		4
.L_6:
        /*0028*/ 	.word	index@(_Z14im2colOnDevicejPfS_iiiiii)
        /*002c*/ 	.word	0x00000000


	//----- nvinfo : EIATTR_MIN_STACK_SIZE
	.align		4
.L_7:
        /*0030*/ 	.byte	0x04, 0x12
        /*0032*/ 	.short	(.L_9 - .L_8)
	.align		4
.L_8:
        /*0034*/ 	.word	index@(_Z14im2colOnDevicejPfS_iiiiii)
        /*0038*/ 	.word	0x00000000


	//----- nvinfo : EIATTR_MIN_STACK_SIZE
	.align		4
.L_9:
        /*003c*/ 	.byte	0x04, 0x12
        /*003e*/ 	.short	(.L_11 - .L_10)
	.align		4
.L_10:
        /*0040*/ 	.word	index@(_Z11matrix_multPfjjS_jjS_)
        /*0044*/ 	.word	0x00000000
.L_11:


//--------------------- .nv.compat                --------------------------
	.section	.nv.compat,"",@"SHT_CUDA_COMPAT_INFO"
	.align	4
        /*0000*/ 	.byte	0x02, 0x09, 0x00, 0x00, 0x02, 0x02, 0x01, 0x00, 0x02, 0x05, 0x05, 0x00, 0x03, 0x07, 0x01, 0x01
        /*0010*/ 	.byte	0x02, 0x03, 0x00, 0x00, 0x02, 0x06, 0x01, 0x00, 0x04, 0x0b, 0x08, 0x00, 0x09, 0x00, 0x00, 0x00
        /*0020*/ 	.byte	0x00, 0x00, 0x00, 0x00


//--------------------- .nv.info._Z14im2colOnDevicejPfS_iiiiii --------------------------
	.section	.nv.info._Z14im2colOnDevicejPfS_iiiiii,"",@"SHT_CUDA_INFO"
	.sectionflags	@""
	.align	4


	//----- nvinfo : EIATTR_CUDA_API_VERSION
	.align		4
        /*0000*/ 	.byte	0x04, 0x37
        /*0002*/ 	.short	(.L_13 - .L_12)
.L_12:
        /*0004*/ 	.word	0x00000082


	//----- nvinfo : EIATTR_KPARAM_INFO
	.align		4
.L_13:
        /*0008*/ 	.byte	0x04, 0x17
        /*000a*/ 	.short	(.L_15 - .L_14)
.L_14:
        /*000c*/ 	.word	0x00000000
        /*0010*/ 	.short	0x0008
        /*0012*/ 	.short	0x002c
        /*0014*/ 	.byte	0x00, 0xf0, 0x11, 0x00


	//----- nvinfo : EIATTR_KPARAM_INFO
	.align		4
.L_15:
        /*0018*/ 	.byte	0x04, 0x17
        /*001a*/ 	.short	(.L_17 - .L_16)
.L_16:
        /*001c*/ 	.word	0x00000000
        /*0020*/ 	.short	0x0007
        /*0022*/ 	.short	0x0028
        /*0024*/ 	.byte	0x00, 0xf0, 0x11, 0x00


	//----- nvinfo : EIATTR_KPARAM_INFO
	.align		4
.L_17:
        /*0028*/ 	.byte	0x04, 0x17
        /*002a*/ 	.short	(.L_19 - .L_18)
.L_18:
        /*002c*/ 	.word	0x00000000
        /*0030*/ 	.short	0x0006
        /*0032*/ 	.short	0x0024
        /*0034*/ 	.byte	0x00, 0xf0, 0x11, 0x00


	//----- nvinfo : EIATTR_KPARAM_INFO
	.align		4
.L_19:
        /*0038*/ 	.byte	0x04, 0x17
        /*003a*/ 	.short	(.L_21 - .L_20)
.L_20:
        /*003c*/ 	.word	0x00000000
        /*0040*/ 	.short	0x0005
        /*0042*/ 	.short	0x0020
        /*0044*/ 	.byte	0x00, 0xf0, 0x11, 0x00


	//----- nvinfo : EIATTR_KPARAM_INFO
	.align		4
.L_21:
        /*0048*/ 	.byte	0x04, 0x17
        /*004a*/ 	.short	(.L_23 - .L_22)
.L_22:
        /*004c*/ 	.word	0x00000000
        /*0050*/ 	.short	0x0004
        /*0052*/ 	.short	0x001c
        /*0054*/ 	.byte	0x00, 0xf0, 0x11, 0x00


	//----- nvinfo : EIATTR_KPARAM_INFO
	.align		4
.L_23:
        /*0058*/ 	.byte	0x04, 0x17
        /*005a*/ 	.short	(.L_25 - .L_24)
.L_24:
        /*005c*/ 	.word	0x00000000
        /*0060*/ 	.short	0x0003
        /*0062*/ 	.short	0x0018
        /*0064*/ 	.byte	0x00, 0xf0, 0x11, 0x00


	//----- nvinfo : EIATTR_KPARAM_INFO
	.align		4
.L_25:
        /*0068*/ 	.byte	0x04, 0x17
        /*006a*/ 	.short	(.L_27 - .L_26)
.L_26:
        /*006c*/ 	.word	0x00000000
        /*0070*/ 	.short	0x0002
        /*0072*/ 	.short	0x0010
        /*0074*/ 	.byte	0x00, 0xf5, 0x21, 0x00


	//----- nvinfo : EIATTR_KPARAM_INFO
	.align		4
.L_27:
        /*0078*/ 	.byte	0x04, 0x17
        /*007a*/ 	.short	(.L_29 - .L_28)
.L_28:
        /*007c*/ 	.word	0x00000000
        /*0080*/ 	.short	0x0001
        /*0082*/ 	.short	0x0008
        /*0084*/ 	.byte	0x00, 0xf5, 0x21, 0x00


	//----- nvinfo : EIATTR_KPARAM_INFO
	.align		4
.L_29:
        /*0088*/ 	.byte	0x04, 0x17
        /*008a*/ 	.short	(.L_31 - .L_30)
.L_30:
        /*008c*/ 	.word	0x00000000
        /*0090*/ 	.short	0x0000
        /*0092*/ 	.short	0x0000
        /*0094*/ 	.byte	0x00, 0xf0, 0x11, 0x00


	//----- nvinfo : EIATTR_SPARSE_MMA_MASK
	.align		4
.L_31:
        /*0098*/ 	.byte	0x03, 0x50
        /*009a*/ 	.short	0x0000


	//----- nvinfo : EIATTR_MAXREG_COUNT
	.align		4
        /*009c*/ 	.byte	0x03, 0x1b
        /*009e*/ 	.short	0x00ff


	//----- nvinfo : EIATTR_MERCURY_ISA_VERSION
	.align		4
        /*00a0*/ 	.byte	0x03, 0x5f
        /*00a2*/ 	.short	0x0101


	//----- nvinfo : EIATTR_VRC_CTA_INIT_COUNT
	.align		4
        /*00a4*/ 	.byte	0x02, 0x4a
	.zero		1
	.zero		1


	//----- nvinfo : EIATTR_EXIT_INSTR_OFFSETS
	.align		4
        /*00a8*/ 	.byte	0x04, 0x1c
        /*00aa*/ 	.short	(.L_33 - .L_32)


	//   ....[0]....
.L_32:
        /*00ac*/ 	.word	0x00000070


	//   ....[1]....
        /*00b0*/ 	.word	0x000000a0


	//   ....[2]....
        /*00b4*/ 	.word	0x00000be0


	//----- nvinfo : EIATTR_CRS_STACK_SIZE
	.align		4
.L_33:
        /*00b8*/ 	.byte	0x04, 0x1e
        /*00ba*/ 	.short	(.L_35 - .L_34)
.L_34:
        /*00bc*/ 	.word	0x00000000


	//----- nvinfo : EIATTR_CBANK_PARAM_SIZE
	.align		4
.L_35:
        /*00c0*/ 	.byte	0x03, 0x19
        /*00c2*/ 	.short	0x0030


	//----- nvinfo : EIATTR_PARAM_CBANK
	.align		4
        /*00c4*/ 	.byte	0x04, 0x0a
        /*00c6*/ 	.short	(.L_37 - .L_36)
	.align		4
.L_36:
        /*00c8*/ 	.word	index@(.nv.constant0._Z14im2colOnDevicejPfS_iiiiii)
        /*00cc*/ 	.short	0x0380
        /*00ce*/ 	.short	0x0030


	//----- nvinfo : EIATTR_SW_WAR
	.align		4
.L_37:
        /*00d0*/ 	.byte	0x04, 0x36
        /*00d2*/ 	.short	(.L_39 - .L_38)
.L_38:
        /*00d4*/ 	.word	0x00000008
.L_39:


//--------------------- .nv.info._Z11matrix_multPfjjS_jjS_ --------------------------
	.section	.nv.info._Z11matrix_multPfjjS_jjS_,"",@"SHT_CUDA_INFO"
	.sectionflags	@""
	.align	4


	//----- nvinfo : EIATTR_CUDA_API_VERSION
	.align		4
        /*0000*/ 	.byte	0x04, 0x37
        /*0002*/ 	.short	(.L_41 - .L_40)
.L_40:
        /*0004*/ 	.word	0x00000082


	//----- nvinfo : EIATTR_KPARAM_INFO
	.align		4
.L_41:
        /*0008*/ 	.byte	0x04, 0x17
        /*000a*/ 	.short	(.L_43 - .L_42)
.L_42:
        /*000c*/ 	.word	0x00000000
        /*0010*/ 	.short	0x0006
        /*0012*/ 	.short	0x0020
        /*0014*/ 	.byte	0x00, 0xf5, 0x21, 0x00


	//----- nvinfo : EIATTR_KPARAM_INFO
	.align		4
.L_43:
        /*0018*/ 	.byte	0x04, 0x17
        /*001a*/ 	.short	(.L_45 - .L_44)
.L_44:
        /*001c*/ 	.word	0x00000000
        /*0020*/ 	.short	0x0005
        /*0022*/ 	.short	0x001c
        /*0024*/ 	.byte	0x00, 0xf0, 0x11, 0x00


	//----- nvinfo : EIATTR_KPARAM_INFO
	.align		4
.L_45:
        /*0028*/ 	.byte	0x04, 0x17
        /*002a*/ 	.short	(.L_47 - .L_46)
.L_46:
        /*002c*/ 	.word	0x00000000
        /*0030*/ 	.short	0x0004
        /*0032*/ 	.short	0x0018
        /*0034*/ 	.byte	0x00, 0xf0, 0x11, 0x00


	//----- nvinfo : EIATTR_KPARAM_INFO
	.align		4
.L_47:
        /*0038*/ 	.byte	0x04, 0x17
        /*003a*/ 	.short	(.L_49 - .L_48)
.L_48:
        /*003c*/ 	.word	0x00000000
        /*0040*/ 	.short	0x0003
        /*0042*/ 	.short	0x0010
        /*0044*/ 	.byte	0x00, 0xf5, 0x21, 0x00


	//----- nvinfo : EIATTR_KPARAM_INFO
	.align		4
.L_49:
        /*0048*/ 	.byte	0x04, 0x17
        /*004a*/ 	.short	(.L_51 - .L_50)
.L_50:
        /*004c*/ 	.word	0x00000000
        /*0050*/ 	.short	0x0002
        /*0052*/ 	.short	0x000c
        /*0054*/ 	.byte	0x00, 0xf0, 0x11, 0x00


	//----- nvinfo : EIATTR_KPARAM_INFO
	.align		4
.L_51:
        /*0058*/ 	.byte	0x04, 0x17
        /*005a*/ 	.short	(.L_53 - .L_52)
.L_52:
        /*005c*/ 	.word	0x00000000
        /*0060*/ 	.short	0x0001
        /*0062*/ 	.short	0x0008
        /*0064*/ 	.byte	0x00, 0xf0, 0x11, 0x00


	//----- nvinfo : EIATTR_KPARAM_INFO
	.align		4
.L_53:
        /*0068*/ 	.byte	0x04, 0x17
        /*006a*/ 	.short	(.L_55 - .L_54)
.L_54:
        /*006c*/ 	.word	0x00000000
        /*0070*/ 	.short	0x0000
        /*0072*/ 	.short	0x0000
        /*0074*/ 	.byte	0x00, 0xf5, 0x21, 0x00


	//----- nvinfo : EIATTR_SPARSE_MMA_MASK
	.align		4
.L_55:
        /*0078*/ 	.byte	0x03, 0x50
        /*007a*/ 	.short	0x0000


	//----- nvinfo : EIATTR_MAXREG_COUNT
	.align		4
        /*007c*/ 	.byte	0x03, 0x1b
        /*007e*/ 	.short	0x00ff


	//----- nvinfo : EIATTR_NUM_BARRIERS
	.align		4
        /*0080*/ 	.byte	0x02, 0x4c
        /*0082*/ 	.byte	0x01
	.zero		1


	//----- nvinfo : EIATTR_MERCURY_ISA_VERSION
	.align		4
        /*0084*/ 	.byte	0x03, 0x5f
        /*0086*/ 	.short	0x0101


	//----- nvinfo : EIATTR_VRC_CTA_INIT_COUNT
	.align		4
        /*0088*/ 	.byte	0x02, 0x4a
	.zero		1
	.zero		1


	//----- nvinfo : EIATTR_EXIT_INSTR_OFFSETS
	.align		4
        /*008c*/ 	.byte	0x04, 0x1c
        /*008e*/ 	.short	(.L_57 - .L_56)


	//   ....[0]....
.L_56:
        /*0090*/ 	.word	0x00000800


	//   ....[1]....
        /*0094*/ 	.word	0x00000850


	//----- nvinfo : EIATTR_CBANK_PARAM_SIZE
	.align		4
.L_57:
        /*0098*/ 	.byte	0x03, 0x19
        /*009a*/ 	.short	0x0028


	//----- nvinfo : EIATTR_PARAM_CBANK
	.align		4
        /*009c*/ 	.byte	0x04, 0x0a
        /*009e*/ 	.short	(.L_59 - .L_58)
	.align		4
.L_58:
        /*00a0*/ 	.word	index@(.nv.constant0._Z11matrix_multPfjjS_jjS_)
        /*00a4*/ 	.short	0x0380
        /*00a6*/ 	.short	0x0028


	//----- nvinfo : EIATTR_SW_WAR
	.align		4
.L_59:
        /*00a8*/ 	.byte	0x04, 0x36
        /*00aa*/ 	.short	(.L_61 - .L_60)
.L_60:
        /*00ac*/ 	.word	0x00000008
.L_61:


//--------------------- .nv.callgraph             --------------------------
	.section	.nv.callgraph,"",@"SHT_CUDA_CALLGRAPH"
	.align	4
	.sectionentsize	8
	.align		4
        /*0000*/ 	.word	0x00000000
	.align		4
        /*0004*/ 	.word	0xffffffff
	.align		4
        /*0008*/ 	.word	0x00000000
	.align		4
        /*000c*/ 	.word	0xfffffffe
	.align		4
        /*0010*/ 	.word	0x00000000
	.align		4
        /*0014*/ 	.word	0xfffffffd
	.align		4
        /*0018*/ 	.word	0x00000000
	.align		4
        /*001c*/ 	.word	0xfffffffc


//--------------------- .text._Z14im2colOnDevicejPfS_iiiiii --------------------------
	.section	.text._Z14im2colOnDevicejPfS_iiiiii,"ax",@progbits
	.align	128
        .global         _Z14im2colOnDevicejPfS_iiiiii
        .type           _Z14im2colOnDevicejPfS_iiiiii,@function
        .size           _Z14im2colOnDevicejPfS_iiiiii,(.L_x_11 - _Z14im2colOnDevicejPfS_iiiiii)
        .other          _Z14im2colOnDevicejPfS_iiiiii,@"STO_CUDA_ENTRY STV_DEFAULT"
_Z14im2colOnDevicejPfS_iiiiii:
.text._Z14im2colOnDevicejPfS_iiiiii:
[----:B------:R-:W-:Y:S01]  /*0000*/  LDC R1, c[0x0][0x37c] ;  /* 0x0000df00ff017b82 */ /* 0x000fe20000000800 */
[----:B------:R-:W0:Y:S07]  /*0010*/  S2R R0, SR_TID.X ;  /* 0x0000000000007919 */ /* 0x000e2e0000002100 */
[----:B------:R-:W0:Y:S01]  /*0020*/  S2UR UR4, SR_CTAID.X ;  /* 0x00000000000479c3 */ /* 0x000e220000002500 */
[----:B------:R-:W1:Y:S07]  /*0030*/  LDCU UR5, c[0x0][0x380] ;  /* 0x00007000ff0577ac */ /* 0x000e6e0008000800 */
[----:B------:R-:W0:Y:S02]  /*0040*/  LDC R3, c[0x0][0x360] ;  /* 0x0000d800ff037b82 */ /* 0x000e240000000800 */
[----:B0-----:R-:W-:-:S05]  /*0050*/  IMAD R0, R3, UR4, R0 ;  /* 0x0000000403007c24 */ /* 0x001fca000f8e0200 */
[----:B-1----:R-:W-:-:S13]  /*0060*/  ISETP.GE.U32.AND P0, PT, R0, UR5, PT ;  /* 0x0000000500007c0c */ /* 0x002fda000bf06070 */
[----:B------:R-:W-:Y:S05]  /*0070*/  @P0 EXIT ;  /* 0x000000000000094d */ /* 0x000fea0003800000 */
[----:B------:R-:W0:Y:S02]  /*0080*/  LDCU UR4, c[0x0][0x3ac] ;  /* 0x00007580ff0477ac */ /* 0x000e240008000800 */
[----:B0-----:R-:W-:-:S13]  /*0090*/  ISETP.LE.AND P0, PT, RZ, UR4, PT ;  /* 0x00000004ff007c0c */ /* 0x001fda000bf03270 */
[----:B------:R-:W-:Y:S05]  /*00a0*/  @!P0 EXIT ;  /* 0x000000000000894d */ /* 0x000fea0003800000 */
[----:B------:R-:W0:Y:S01]  /*00b0*/  LDC R2, c[0x0][0x3a0] ;  /* 0x0000e800ff027b82 */ /* 0x000e220000000800 */
[----:B------:R-:W1:Y:S01]  /*00c0*/  LDCU UR5, c[0x0][0x3a8] ;  /* 0x00007500ff0577ac */ /* 0x000e620008000800 */
[----:B------:R-:W2:Y:S01]  /*00d0*/  LDCU.64 UR8, c[0x0][0x390] ;  /* 0x00007200ff0877ac */ /* 0x000ea20008000a00 */
[----:B------:R-:W3:Y:S01]  /*00e0*/  LDCU.64 UR6, c[0x0][0x388] ;  /* 0x00007100ff0677ac */ /* 0x000ee20008000a00 */
[----:B------:R-:W4:Y:S01]  /*00f0*/  LDCU.64 UR12, c[0x0][0x358] ;  /* 0x00006b00ff0c77ac */ /* 0x000f220008000a00 */
[----:B-1----:R-:W-:Y:S01]  /*0100*/  ISETP.LT.AND P0, PT, RZ, UR5, PT ;  /* 0x00000005ff007c0c */ /* 0x002fe2000bf01270 */
[----:B------:R-:W-:Y:S02]  /*0110*/  ULOP3.LUT UR5, UR5, 0x7, URZ, 0xc0, !UPT ;  /* 0x0000000705057892 */ /* 0x000fe4000f8ec0ff */
[----:B--2---:R-:W-:Y:S01]  /*0120*/  UIADD3 UR8, UP0, UPT, UR8, 0x10, URZ ;  /* 0x0000001008087890 */ /* 0x004fe2000ff1e0ff */
[----:B0-----:R-:W-:Y:S01]  /*0130*/  ISETP.GT.AND P0, PT, R2, -0x1, P0 ;  /* 0xffffffff0200780c */ /* 0x001fe20000704270 */
[----:B---3--:R-:W-:-:S02]  /*0140*/  UIADD3 UR6, UP1, UPT, UR6, 0x10, URZ ;  /* 0x0000001006067890 */ /* 0x008fc4000ff3e0ff */
[----:B------:R-:W-:Y:S02]  /*0150*/  UIADD3.X UR9, UPT, UPT, URZ, UR9, URZ, UP0, !UPT ;  /* 0x00000009ff097290 */ /* 0x000fe400087fe4ff */
[----:B----4-:R-:W-:-:S12]  /*0160*/  UIADD3.X UR7, UPT, UPT, URZ, UR7, URZ, UP1, !UPT ;  /* 0x00000007ff077290 */ /* 0x010fd80008ffe4ff */
.L_x_7:
[----:B0-----:R-:W0:Y:S01]  /*0170*/  LDC R5, c[0x0][0x3ac] ;  /* 0x0000eb00ff057b82 */ /* 0x001e220000000800 */
[----:B------:R-:W-:Y:S01]  /*0180*/  IABS R11, R0 ;  /* 0x00000000000b7213 */ /* 0x000fe20000000000 */
[----:B------:R-:W1:Y:S01]  /*0190*/  LDCU UR4, c[0x0][0x3a4] ;  /* 0x00007480ff0477ac */ /* 0x000e620008000800 */
[----:B------:R-:W-:Y:S05]  /*01a0*/  BSSY.RECONVERGENT B0, `(.L_x_0) ;  /* 0x000009e000007945 */ /* 0x000fea0003800200 */
[----:B--2---:R-:W2:Y:S01]  /*01b0*/  LDC R2, c[0x0][0x3a0] ;  /* 0x0000e800ff027b82 */ /* 0x004ea20000000800 */
[----:B0-----:R-:W-:-:S04]  /*01c0*/  IABS R4, R5 ;  /* 0x0000000500047213 */ /* 0x001fc80000000000 */
[----:B------:R-:W0:Y:S01]  /*01d0*/  I2F.RP R8, R4 ;  /* 0x0000000400087306 */ /* 0x000e220000209400 */
[----:B--23--:R-:W-:-:S07]  /*01e0*/  IABS R12, R2 ;  /* 0x00000002000c7213 */ /* 0x00cfce0000000000 */
[----:B------:R-:W2:Y:S08]  /*01f0*/  I2F.RP R10, R12 ;  /* 0x0000000c000a7306 */ /* 0x000eb00000209400 */
[----:B0-----:R-:W0:Y:S08]  /*0200*/  MUFU.RCP R8, R8 ;  /* 0x0000000800087308 */ /* 0x001e300000001000 */
[----:B--2---:R-:W-:Y:S01]  /*0210*/  MUFU.RCP R10, R10 ;  /* 0x0000000a000a7308 */ /* 0x004fe20000001000 */
[----:B0-----:R-:W-:Y:S01]  /*0220*/  VIADD R6, R8, 0xffffffe ;  /* 0x0ffffffe08067836 */ /* 0x001fe20000000000 */
[----:B------:R-:W-:-:S06]  /*0230*/  LOP3.LUT R8, R0, R5, RZ, 0x3c, !PT ;  /* 0x0000000500087212 */ /* 0x000fcc00078e3cff */
[----:B------:R0:W2:Y:S01]  /*0240*/  F2I.FTZ.U32.TRUNC.NTZ R7, R6 ;  /* 0x0000000600077305 */ /* 0x0000a2000021f000 */
[----:B------:R-:W-:Y:S01]  /*0250*/  ISETP.GE.AND P3, PT, R8, RZ, PT ;  /* 0x000000ff0800720c */ /* 0x000fe20003f66270 */
[----:B0-----:R-:W-:Y:S02]  /*0260*/  HFMA2 R6, -RZ, RZ, 0, 0 ;  /* 0x00000000ff067431 */ /* 0x001fe400000001ff */
[----:B--2---:R-:W-:-:S04]  /*0270*/  IMAD.MOV R9, RZ, RZ, -R7 ;  /* 0x000000ffff097224 */ /* 0x004fc800078e0a07 */
[----:B------:R-:W-:-:S04]  /*0280*/  IMAD R9, R9, R4, RZ ;  /* 0x0000000409097224 */ /* 0x000fc800078e02ff */
[----:B------:R-:W-:-:S06]  /*0290*/  IMAD.HI.U32 R7, R7, R9, R6 ;  /* 0x0000000907077227 */ /* 0x000fcc00078e0006 */
[----:B------:R-:W-:Y:S01]  /*02a0*/  IMAD.HI.U32 R6, R7, R11, RZ ;  /* 0x0000000b07067227 */ /* 0x000fe200078e00ff */
[----:B------:R-:W-:-:S03]  /*02b0*/  IADD3 R7, PT, PT, R10, 0xffffffe, RZ ;  /* 0x0ffffffe0a077810 */ /* 0x000fc60007ffe0ff */
[----:B------:R-:W-:-:S03]  /*02c0*/  IMAD.MOV R9, RZ, RZ, -R6 ;  /* 0x000000ffff097224 */ /* 0x000fc600078e0a06 */
[----:B------:R-:W0:Y:S01]  /*02d0*/  F2I.FTZ.U32.TRUNC.NTZ R7, R7 ;  /* 0x0000000700077305 */ /* 0x000e22000021f000 */
[----:B------:R-:W-:-:S05]  /*02e0*/  IMAD R9, R4, R9, R11 ;  /* 0x0000000904097224 */ /* 0x000fca00078e020b */
[----:B------:R-:W-:Y:S02]  /*02f0*/  ISETP.GT.U32.AND P2, PT, R4, R9, PT ;  /* 0x000000090400720c */ /* 0x000fe40003f44070 */
[----:B0-----:R-:W-:-:S11]  /*0300*/  IADD3 R11, PT, PT, RZ, -R7, RZ ;  /* 0x80000007ff0b7210 */ /* 0x001fd60007ffe0ff */
[----:B------:R-:W-:Y:S02]  /*0310*/  @!P2 IMAD.IADD R9, R9, 0x1, -R4 ;  /* 0x000000010909a824 */ /* 0x000fe400078e0a04 */
[----:B------:R-:W-:Y:S02]  /*0320*/  @!P2 VIADD R6, R6, 0x1 ;  /* 0x000000010606a836 */ /* 0x000fe40000000000 */
[----:B------:R-:W-:Y:S01]  /*0330*/  IMAD R11, R11, R12, RZ ;  /* 0x0000000c0b0b7224 */ /* 0x000fe200078e02ff */
[----:B------:R-:W-:-:S13]  /*0340*/  ISETP.GE.U32.AND P1, PT, R9, R4, PT ;  /* 0x000000040900720c */ /* 0x000fda0003f26070 */
[----:B------:R-:W-:Y:S01]  /*0350*/  @P1 VIADD R6, R6, 0x1 ;  /* 0x0000000106061836 */ /* 0x000fe20000000000 */
[----:B------:R-:W-:Y:S02]  /*0360*/  ISETP.NE.AND P1, PT, R5, RZ, PT ;  /* 0x000000ff0500720c */ /* 0x000fe40003f25270 */
[----:B------:R-:W-:Y:S01]  /*0370*/  LOP3.LUT R5, RZ, R5, RZ, 0x33, !PT ;  /* 0x00000005ff057212 */ /* 0x000fe200078e33ff */
[----:B------:R-:W-:-:S05]  /*0380*/  @!P3 IMAD.MOV R6, RZ, RZ, -R6 ;  /* 0x000000ffff06b224 */ /* 0x000fca00078e0a06 */
[----:B------:R-:W-:Y:S01]  /*0390*/  SEL R13, R5, R6, !P1 ;  /* 0x00000006050d7207 */ /* 0x000fe20004800000 */
[----:B------:R-:W-:-:S03]  /*03a0*/  IMAD.MOV.U32 R6, RZ, RZ, RZ ;  /* 0x000000ffff067224 */ /* 0x000fc600078e00ff */
[----:B------:R-:W-:Y:S01]  /*03b0*/  IABS R8, R13 ;  /* 0x0000000d00087213 */ /* 0x000fe20000000000 */
[----:B------:R-:W-:-:S03]  /*03c0*/  IMAD.HI.U32 R6, R7, R11, R6 ;  /* 0x0000000b07067227 */ /* 0x000fc600078e0006 */
[----:B------:R-:W-:-:S05]  /*03d0*/  MOV R7, R8 ;  /* 0x0000000800077202 */ /* 0x000fca0000000f00 */
[----:B------:R-:W-:-:S04]  /*03e0*/  IMAD.HI.U32 R6, R6, R7, RZ ;  /* 0x0000000706067227 */ /* 0x000fc800078e00ff */
[----:B------:R-:W-:-:S04]  /*03f0*/  IMAD.MOV R8, RZ, RZ, -R6 ;  /* 0x000000ffff087224 */ /* 0x000fc800078e0a06 */
[----:B------:R-:W-:-:S05]  /*0400*/  IMAD R7, R12, R8, R7 ;  /* 0x000000080c077224 */ /* 0x000fca00078e0207 */
[----:B------:R-:W-:-:S13]  /*0410*/  ISETP.GT.U32.AND P4, PT, R12, R7, PT ;  /* 0x000000070c00720c */ /* 0x000fda0003f84070 */
[----:B------:R-:W-:Y:S01]  /*0420*/  @!P4 IMAD.IADD R7, R7, 0x1, -R12 ;  /* 0x000000010707c824 */ /* 0x000fe200078e0a0c */
[----:B------:R-:W-:Y:S02]  /*0430*/  @!P4 IADD3 R6, PT, PT, R6, 0x1, RZ ;  /* 0x000000010606c810 */ /* 0x000fe40007ffe0ff */
[----:B------:R-:W-:Y:S02]  /*0440*/  ISETP.NE.AND P4, PT, R2, RZ, PT ;  /* 0x000000ff0200720c */ /* 0x000fe40003f85270 */
[----:B------:R-:W-:Y:S02]  /*0450*/  ISETP.GE.U32.AND P2, PT, R7, R12, PT ;  /* 0x0000000c0700720c */ /* 0x000fe40003f46070 */
[----:B------:R-:W-:-:S04]  /*0460*/  LOP3.LUT R7, R13, R2, RZ, 0x3c, !PT ;  /* 0x000000020d077212 */ /* 0x000fc800078e3cff */
[----:B------:R-:W-:-:S07]  /*0470*/  ISETP.GE.AND P3, PT, R7, RZ, PT ;  /* 0x000000ff0700720c */ /* 0x000fce0003f66270 */
[----:B------:R-:W-:-:S06]  /*0480*/  @P2 VIADD R6, R6, 0x1 ;  /* 0x0000000106062836 */ /* 0x000fcc0000000000 */
[----:B------:R-:W-:Y:S01]  /*0490*/  @!P3 IMAD.MOV R6, RZ, RZ, -R6 ;  /* 0x000000ffff06b224 */ /* 0x000fe200078e0a06 */
[----:B------:R-:W-:-:S04]  /*04a0*/  @!P4 LOP3.LUT R6, RZ, R2, RZ, 0x33, !PT ;  /* 0x00000002ff06c212 */ /* 0x000fc800078e33ff */
[C---:B-1----:R-:W-:Y:S02]  /*04b0*/  ISETP.LT.AND P2, PT, R6.reuse, UR4, P0 ;  /* 0x0000000406007c0c */ /* 0x042fe40008741270 */
[----:B------:R-:W-:-:S05]  /*04c0*/  IADD3 R7, PT, PT, -R6, RZ, RZ ;  /* 0x000000ff06077210 */ /* 0x000fca0007ffe1ff */
[----:B------:R-:W-:-:S06]  /*04d0*/  IMAD R2, R2, R7, R13 ;  /* 0x0000000702027224 */ /* 0x000fcc00078e020d */
[----:B------:R-:W-:Y:S05]  /*04e0*/  @!P2 BRA `(.L_x_1) ;  /* 0x0000000400a4a947 */ /* 0x000fea0003800000 */
[----:B------:R-:W-:Y:S01]  /*04f0*/  ISETP.GE.AND P3, PT, R0, RZ, PT ;  /* 0x000000ff0000720c */ /* 0x000fe20003f66270 */
[----:B------:R-:W-:Y:S01]  /*0500*/  UMOV UR4, URZ ;  /* 0x000000ff00047c82 */ /* 0x000fe20008000000 */
[----:B------:R-:W-:Y:S01]  /*0510*/  ISETP.GT.U32.AND P2, PT, R4, R9, PT ;  /* 0x000000090400720c */ /* 0x000fe20003f44070 */
[----:B------:R-:W-:-:S05]  /*0520*/  IMAD.IADD R4, R9, 0x1, -R4 ;  /* 0x0000000109047824 */ /* 0x000fca00078e0a04 */
[----:B------:R-:W-:Y:S02]  /*0530*/  SEL R8, R4, R9, !P2 ;  /* 0x0000000904087207 */ /* 0x000fe40005000000 */
[----:B------:R-:W-:-:S03]  /*0540*/  MOV R4, R6 ;  /* 0x0000000600047202 */ /* 0x000fc60000000f00 */
[----:B------:R-:W-:-:S05]  /*0550*/  @!P3 IMAD.MOV R8, RZ, RZ, -R8 ;  /* 0x000000ffff08b224 */ /* 0x000fca00078e0a08 */
[----:B------:R-:W-:-:S07]  /*0560*/  SEL R5, R5, R8, !P1 ;  /* 0x0000000805057207 */ /* 0x000fce0004800000 */
.L_x_6:
[----:B0--3--:R-:W0:Y:S01]  /*0570*/  LDC R7, c[0x0][0x3a8] ;  /* 0x0000ea00ff077b82 */ /* 0x009e220000000800 */
[----:B------:R-:W1:Y:S01]  /*0580*/  LDCU UR10, c[0x0][0x398] ;  /* 0x00007300ff0a77ac */ /* 0x000e620008000800 */
[----:B------:R-:W-:Y:S01]  /*0590*/  IMAD.MOV.U32 R11, RZ, RZ, RZ ;  /* 0x000000ffff0b7224 */ /* 0x000fe200078e00ff */
[----:B------:R-:W-:Y:S01]  /*05a0*/  MOV R8, R2 ;  /* 0x0000000200087202 */ /* 0x000fe20000000f00 */
[----:B-1----:R-:W-:Y:S01]  /*05b0*/  IMAD R9, R5, UR10, R4 ;  /* 0x0000000a05097c24 */ /* 0x002fe2000f8e0204 */
[----:B0-----:R-:W-:Y:S01]  /*05c0*/  ISETP.GE.U32.AND P2, PT, R7, 0x8, PT ;  /* 0x000000080700780c */ /* 0x001fe20003f46070 */
[----:B------:R-:W-:Y:S01]  /*05d0*/  IMAD R6, R0, R7, UR4 ;  /* 0x0000000400067e24 */ /* 0x000fe2000f8e0207 */
[----:B------:R-:W-:-:S03]  /*05e0*/  UIADD3 UR4, UPT, UPT, UR4, 0x1, URZ ;  /* 0x0000000104047890 */ /* 0x000fc6000fffe0ff */
[----:B------:R-:W-:-:S03]  /*05f0*/  IMAD R6, R6, R7, RZ ;  /* 0x0000000706067224 */ /* 0x000fc600078e02ff */
[----:B------:R-:W-:-:S05]  /*0600*/  ISETP.NE.AND P1, PT, R7, UR4, PT ;  /* 0x0000000407007c0c */ /* 0x000fca000bf25270 */
[----:B--2---:R-:W-:Y:S08]  /*0610*/  @!P2 BRA `(.L_x_2) ;  /* 0x00000000008ca947 */ /* 0x004ff00003800000 */
[----:B------:R-:W0:Y:S01]  /*0620*/  LDCU UR10, c[0x0][0x39c] ;  /* 0x00007380ff0a77ac */ /* 0x000e220008000800 */
[----:B------:R-:W-:Y:S01]  /*0630*/  LOP3.LUT R14, R7, 0x7ffffff8, RZ, 0xc0, !PT ;  /* 0x7ffffff8070e7812 */ /* 0x000fe200078ec0ff */
[----:B------:R-:W-:Y:S01]  /*0640*/  IMAD.MOV.U32 R19, RZ, RZ, R6 ;  /* 0x000000ffff137224 */ /* 0x000fe200078e0006 */
[----:B------:R-:W-:-:S03]  /*0650*/  MOV R8, R2 ;  /* 0x0000000200087202 */ /* 0x000fc60000000f00 */
[----:B------:R-:W-:Y:S02]  /*0660*/  IMAD.MOV R15, RZ, RZ, -R14 ;  /* 0x000000ffff0f7224 */ /* 0x000fe400078e0a0e */
[----:B0-----:R-:W-:-:S07]  /*0670*/  IMAD R17, R9, UR10, R2 ;  /* 0x0000000a09117c24 */ /* 0x001fce000f8e0202 */
.L_x_3:
[----:B------:R-:W-:Y:S01]  /*0680*/  MOV R10, UR8 ;  /* 0x00000008000a7c02 */ /* 0x000fe20008000f00 */
[----:B------:R-:W-:-:S04]  /*0690*/  IMAD.U32 R11, RZ, RZ, UR9 ;  /* 0x00000009ff0b7e24 */ /* 0x000fc8000f8e00ff */
[----:B------:R-:W-:-:S05]  /*06a0*/  IMAD.WIDE R10, R17, 0x4, R10 ;  /* 0x00000004110a7825 */ /* 0x000fca00078e020a */
[----:B--2---:R-:W2:Y:S01]  /*06b0*/  LDG.E R21, desc[UR12][R10.64+-0x10] ;  /* 0xfffff00c0a157981 */ /* 0x004ea2000c1e1900 */
[----:B------:R-:W-:Y:S01]  /*06c0*/  MOV R12, UR6 ;  /* 0x00000006000c7c02 */ /* 0x000fe20008000f00 */
[----:B------:R-:W-:-:S04]  /*06d0*/  IMAD.U32 R13, RZ, RZ, UR7 ;  /* 0x00000007ff0d7e24 */ /* 0x000fc8000f8e00ff */
[----:B------:R-:W-:-:S05]  /*06e0*/  IMAD.WIDE R12, R19, 0x4, R12 ;  /* 0x00000004130c7825 */ /* 0x000fca00078e020c */
[----:B--2---:R0:W-:Y:S04]  /*06f0*/  STG.E desc[UR12][R12.64+-0x10], R21 ;  /* 0xfffff0150c007986 */ /* 0x0041e8000c10190c */
[----:B------:R-:W2:Y:S04]  /*0700*/  LDG.E R23, desc[UR12][R10.64+-0xc] ;  /* 0xfffff40c0a177981 */ /* 0x000ea8000c1e1900 */
[----:B--2---:R1:W-:Y:S04]  /*0710*/  STG.E desc[UR12][R12.64+-0xc], R23 ;  /* 0xfffff4170c007986 */ /* 0x0043e8000c10190c */
[----:B------:R-:W2:Y:S04]  /*0720*/  LDG.E R25, desc[UR12][R10.64+-0x8] ;  /* 0xfffff80c0a197981 */ /* 0x000ea8000c1e1900 */
[----:B--2---:R2:W-:Y:S04]  /*0730*/  STG.E desc[UR12][R12.64+-0x8], R25 ;  /* 0xfffff8190c007986 */ /* 0x0045e8000c10190c */
[----:B------:R-:W3:Y:S04]  /*0740*/  LDG.E R27, desc[UR12][R10.64+-0x4] ;  /* 0xfffffc0c0a1b7981 */ /* 0x000ee8000c1e1900 */
[----:B---3--:R2:W-:Y:S04]  /*0750*/  STG.E desc[UR12][R12.64+-0x4], R27 ;  /* 0xfffffc1b0c007986 */ /* 0x0085e8000c10190c */
[----:B------:R-:W3:Y:S04]  /*0760*/  LDG.E R29, desc[UR12][R10.64] ;  /* 0x0000000c0a1d7981 */ /* 0x000ee8000c1e1900 */
[----:B---3--:R2:W-:Y:S04]  /*0770*/  STG.E desc[UR12][R12.64], R29 ;  /* 0x0000001d0c007986 */ /* 0x0085e8000c10190c */
[----:B------:R-:W3:Y:S04]  /*0780*/  LDG.E R16, desc[UR12][R10.64+0x4] ;  /* 0x0000040c0a107981 */ /* 0x000ee8000c1e1900 */
[----:B---3--:R2:W-:Y:S04]  /*0790*/  STG.E desc[UR12][R12.64+0x4], R16 ;  /* 0x000004100c007986 */ /* 0x0085e8000c10190c */
[----:B0-----:R-:W3:Y:S04]  /*07a0*/  LDG.E R21, desc[UR12][R10.64+0x8] ;  /* 0x0000080c0a157981 */ /* 0x001ee8000c1e1900 */
[----:B---3--:R2:W-:Y:S04]  /*07b0*/  STG.E desc[UR12][R12.64+0x8], R21 ;  /* 0x000008150c007986 */ /* 0x0085e8000c10190c */
[----:B-1----:R-:W3:Y:S01]  /*07c0*/  LDG.E R23, desc[UR12][R10.64+0xc] ;  /* 0x00000c0c0a177981 */ /* 0x002ee2000c1e1900 */
[----:B------:R-:W-:Y:S01]  /*07d0*/  IADD3 R15, PT, PT, R15, 0x8, RZ ;  /* 0x000000080f0f7810 */ /* 0x000fe20007ffe0ff */
[----:B------:R-:W-:Y:S01]  /*07e0*/  VIADD R8, R8, 0x8 ;  /* 0x0000000808087836 */ /* 0x000fe20000000000 */
[----:B------:R-:W-:Y:S01]  /*07f0*/  IADD3 R17, PT, PT, R17, 0x8, RZ ;  /* 0x0000000811117810 */ /* 0x000fe20007ffe0ff */
[----:B------:R-:W-:Y:S01]  /*0800*/  VIADD R19, R19, 0x8 ;  /* 0x0000000813137836 */ /* 0x000fe20000000000 */
[----:B------:R-:W-:Y:S01]  /*0810*/  ISETP.NE.AND P2, PT, R15, RZ, PT ;  /* 0x000000ff0f00720c */ /* 0x000fe20003f45270 */
[----:B---3--:R2:W-:-:S12]  /*0820*/  STG.E desc[UR12][R12.64+0xc], R23 ;  /* 0x00000c170c007986 */ /* 0x0085d8000c10190c */
[----:B------:R-:W-:Y:S05]  /*0830*/  @P2 BRA `(.L_x_3) ;  /* 0xfffffffc00902947 */ /* 0x000fea000383ffff */
[----:B------:R-:W-:-:S07]  /*0840*/  MOV R11, R14 ;  /* 0x0000000e000b7202 */ /* 0x000fce0000000f00 */
.L_x_2:
[----:B------:R-:W-:-:S09]  /*0850*/  UISETP.NE.AND UP0, UPT, UR5, URZ, UPT ;  /* 0x000000ff0500728c */ /* 0x000fd2000bf05270 */
[----:B------:R-:W-:Y:S05]  /*0860*/  BRA.U !UP0, `(.L_x_4) ;  /* 0x0000000108bc7547 */ /* 0x000fea000b800000 */
[----:B------:R-:W-:Y:S01]  /*0870*/  UIADD3 UR10, UPT, UPT, UR5, -0x1, URZ ;  /* 0xffffffff050a7890 */ /* 0x000fe2000fffe0ff */
[----:B------:R-:W-:-:S03]  /*0880*/  LOP3.LUT P2, R10, R7, 0x3, RZ, 0xc0, !PT ;  /* 0x00000003070a7812 */ /* 0x000fc6000784c0ff */
[----:B------:R-:W-:-:S09]  /*0890*/  UISETP.GE.U32.AND UP0, UPT, UR10, 0x3, UPT ;  /* 0x000000030a00788c */ /* 0x000fd2000bf06070 */
[----:B------:R-:W-:Y:S05]  /*08a0*/  BRA.U !UP0, `(.L_x_5) ;  /* 0x0000000108447547 */ /* 0x000fea000b800000 */
[----:B--2---:R-:W0:Y:S01]  /*08b0*/  LDC.64 R12, c[0x0][0x390] ;  /* 0x0000e400ff0c7b82 */ /* 0x004e220000000a00 */
[----:B------:R-:W1:Y:S02]  /*08c0*/  LDCU UR10, c[0x0][0x39c] ;  /* 0x00007380ff0a77ac */ /* 0x000e640008000800 */
[----:B-1----:R-:W-:-:S04]  /*08d0*/  IMAD R15, R9, UR10, R8 ;  /* 0x0000000a090f7c24 */ /* 0x002fc8000f8e0208 */
[----:B0-----:R-:W-:Y:S02]  /*08e0*/  IMAD.WIDE R12, R15, 0x4, R12 ;  /* 0x000000040f0c7825 */ /* 0x001fe400078e020c */
[----:B------:R-:W0:Y:S03]  /*08f0*/  LDC.64 R14, c[0x0][0x388] ;  /* 0x0000e200ff0e7b82 */ /* 0x000e260000000a00 */
[----:B------:R-:W2:Y:S01]  /*0900*/  LDG.E R17, desc[UR12][R12.64] ;  /* 0x0000000c0c117981 */ /* 0x000ea2000c1e1900 */
[----:B------:R-:W-:-:S04]  /*0910*/  IMAD.IADD R19, R6, 0x1, R11 ;  /* 0x0000000106137824 */ /* 0x000fc800078e020b */
[----:B0-----:R-:W-:-:S05]  /*0920*/  IMAD.WIDE R14, R19, 0x4, R14 ;  /* 0x00000004130e7825 */ /* 0x001fca00078e020e */
[----:B--2---:R0:W-:Y:S04]  /*0930*/  STG.E desc[UR12][R14.64], R17 ;  /* 0x000000110e007986 */ /* 0x0041e8000c10190c */
[----:B------:R-:W2:Y:S04]  /*0940*/  LDG.E R19, desc[UR12][R12.64+0x4] ;  /* 0x0000040c0c137981 */ /* 0x000ea8000c1e1900 */
[----:B--2---:R0:W-:Y:S04]  /*0950*/  STG.E desc[UR12][R14.64+0x4], R19 ;  /* 0x000004130e007986 */ /* 0x0041e8000c10190c */
[----:B------:R-:W2:Y:S04]  /*0960*/  LDG.E R21, desc[UR12][R12.64+0x8] ;  /* 0x0000080c0c157981 */ /* 0x000ea8000c1e1900 */
[----:B--2---:R0:W-:Y:S04]  /*0970*/  STG.E desc[UR12][R14.64+0x8], R21 ;  /* 0x000008150e007986 */ /* 0x0041e8000c10190c */
[----:B------:R-:W2:Y:S01]  /*0980*/  LDG.E R23, desc[UR12][R12.64+0xc] ;  /* 0x00000c0c0c177981 */ /* 0x000ea2000c1e1900 */
[----:B------:R-:W-:Y:S01]  /*0990*/  IADD3 R11, PT, PT, R11, 0x4, RZ ;  /* 0x000000040b0b7810 */ /* 0x000fe20007ffe0ff */
[----:B------:R-:W-:-:S02]  /*09a0*/  VIADD R8, R8, 0x4 ;  /* 0x0000000408087836 */ /* 0x000fc40000000000 */
[----:B--2---:R0:W-:Y:S05]  /*09b0*/  STG.E desc[UR12][R14.64+0xc], R23 ;  /* 0x00000c170e007986 */ /* 0x0041ea000c10190c */
.L_x_5:
[----:B------:R-:W-:Y:S05]  /*09c0*/  @!P2 BRA `(.L_x_4) ;  /* 0x000000000064a947 */ /* 0x000fea0003800000 */
[----:B------:R-:W-:-:S13]  /*09d0*/  ISETP.NE.AND P2, PT, R10, 0x1, PT ;  /* 0x000000010a00780c */ /* 0x000fda0003f45270 */
[----:B------:R-:W2:Y:S08]  /*09e0*/  @P2 LDC R10, c[0x0][0x39c] ;  /* 0x0000e700ff0a2b82 */ /* 0x000eb00000000800 */
[----:B0-----:R-:W0:Y:S01]  /*09f0*/  @P2 LDC.64 R14, c[0x0][0x390] ;  /* 0x0000e400ff0e2b82 */ /* 0x001e220000000a00 */
[----:B--2---:R-:W-:-:S04]  /*0a00*/  @P2 IMAD R13, R9, R10, R8 ;  /* 0x0000000a090d2224 */ /* 0x004fc800078e0208 */
[----:B0-----:R-:W-:-:S03]  /*0a10*/  @P2 IMAD.WIDE R14, R13, 0x4, R14 ;  /* 0x000000040d0e2825 */ /* 0x001fc600078e020e */
[----:B------:R-:W0:Y:S02]  /*0a20*/  @P2 LDC.64 R12, c[0x0][0x388] ;  /* 0x0000e200ff0c2b82 */ /* 0x000e240000000a00 */
[----:B------:R-:W2:Y:S01]  /*0a30*/  @P2 LDG.E R19, desc[UR12][R14.64] ;  /* 0x0000000c0e132981 */ /* 0x000ea2000c1e1900 */
[----:B------:R-:W-:-:S05]  /*0a40*/  @P2 IADD3 R17, PT, PT, R6, R11, RZ ;  /* 0x0000000b06112210 */ /* 0x000fca0007ffe0ff */
[----:B0-----:R-:W-:Y:S01]  /*0a50*/  @P2 IMAD.WIDE R12, R17, 0x4, R12 ;  /* 0x00000004110c2825 */ /* 0x001fe200078e020c */
[----:B------:R-:W-:-:S04]  /*0a60*/  LOP3.LUT R7, R7, 0x1, RZ, 0xc0, !PT ;  /* 0x0000000107077812 */ /* 0x000fc800078ec0ff */
[----:B------:R-:W-:-:S13]  /*0a70*/  ISETP.NE.U32.AND P3, PT, R7, 0x1, PT ;  /* 0x000000010700780c */ /* 0x000fda0003f65070 */
[----:B------:R-:W0:Y:S08]  /*0a80*/  @!P3 LDC R7, c[0x0][0x39c] ;  /* 0x0000e700ff07bb82 */ /* 0x000e300000000800 */
[----:B------:R-:W1:Y:S01]  /*0a90*/  @!P3 LDC.64 R16, c[0x0][0x390] ;  /* 0x0000e400ff10bb82 */ /* 0x000e620000000a00 */
[----:B--2---:R3:W-:Y:S04]  /*0aa0*/  @P2 STG.E desc[UR12][R12.64], R19 ;  /* 0x000000130c002986 */ /* 0x0047e8000c10190c */
[----:B------:R-:W2:Y:S01]  /*0ab0*/  @P2 LDG.E R21, desc[UR12][R14.64+0x4] ;  /* 0x0000040c0e152981 */ /* 0x000ea2000c1e1900 */
[----:B------:R-:W-:-:S04]  /*0ac0*/  @P2 VIADD R8, R8, 0x2 ;  /* 0x0000000208082836 */ /* 0x000fc80000000000 */
[----:B0-----:R-:W-:-:S04]  /*0ad0*/  @!P3 IMAD R9, R9, R7, R8 ;  /* 0x000000070909b224 */ /* 0x001fc800078e0208 */
[----:B-1----:R-:W-:Y:S02]  /*0ae0*/  @!P3 IMAD.WIDE R8, R9, 0x4, R16 ;  /* 0x000000040908b825 */ /* 0x002fe400078e0210 */
[----:B------:R-:W0:Y:S01]  /*0af0*/  @!P3 LDC.64 R16, c[0x0][0x388] ;  /* 0x0000e200ff10bb82 */ /* 0x000e220000000a00 */
[----:B------:R-:W-:Y:S01]  /*0b00*/  @P2 IADD3 R11, PT, PT, R11, 0x2, RZ ;  /* 0x000000020b0b2810 */ /* 0x000fe20007ffe0ff */
[----:B--2---:R3:W-:Y:S04]  /*0b10*/  @P2 STG.E desc[UR12][R12.64+0x4], R21 ;  /* 0x000004150c002986 */ /* 0x0047e8000c10190c */
[----:B------:R-:W2:Y:S01]  /*0b20*/  @!P3 LDG.E R9, desc[UR12][R8.64] ;  /* 0x0000000c0809b981 */ /* 0x000ea2000c1e1900 */
[----:B------:R-:W-:-:S04]  /*0b30*/  @!P3 IMAD.IADD R7, R6, 0x1, R11 ;  /* 0x000000010607b824 */ /* 0x000fc800078e020b */
[----:B0-----:R-:W-:-:S05]  /*0b40*/  @!P3 IMAD.WIDE R6, R7, 0x4, R16 ;  /* 0x000000040706b825 */ /* 0x001fca00078e0210 */
[----:B--2---:R3:W-:Y:S02]  /*0b50*/  @!P3 STG.E desc[UR12][R6.64], R9 ;  /* 0x000000090600b986 */ /* 0x0047e4000c10190c */
.L_x_4:
[----:B------:R-:W-:Y:S01]  /*0b60*/  IADD3 R4, PT, PT, R4, 0x1, RZ ;  /* 0x0000000104047810 */ /* 0x000fe20007ffe0ff */
[----:B------:R-:W-:Y:S06]  /*0b70*/  @P1 BRA `(.L_x_6) ;  /* 0xfffffff8007c1947 */ /* 0x000fec000383ffff */
.L_x_1:
[----:B------:R-:W-:Y:S05]  /*0b80*/  BSYNC.RECONVERGENT B0 ;  /* 0x0000000000007941 */ /* 0x000fea0003800200 */
.L_x_0:
[----:B------:R-:W1:Y:S01]  /*0b90*/  LDCU UR4, c[0x0][0x370] ;  /* 0x00006e00ff0477ac */ /* 0x000e620008000800 */
[----:B------:R-:W4:Y:S01]  /*0ba0*/  LDCU UR10, c[0x0][0x380] ;  /* 0x00007000ff0a77ac */ /* 0x000f220008000800 */
[----:B-1----:R-:W-:-:S05]  /*0bb0*/  IMAD R0, R3, UR4, R0 ;  /* 0x0000000403007c24 */ /* 0x002fca000f8e0200 */
[----:B----4-:R-:W-:-:S13]  /*0bc0*/  ISETP.GE.U32.AND P1, PT, R0, UR10, PT ;  /* 0x0000000a00007c0c */ /* 0x010fda000bf26070 */
[----:B------:R-:W-:Y:S05]  /*0bd0*/  @!P1 BRA `(.L_x_7) ;  /* 0xfffffff400649947 */ /* 0x000fea000383ffff */
[----:B------:R-:W-:Y:S05]  /*0be0*/  EXIT ;  /* 0x000000000000794d */ /* 0x000fea0003800000 */
.L_x_8:
[----:B------:R-:W-:-:S00]  /*0bf0*/  BRA `(.L_x_8) ;  /* 0xfffffffc00fc7947 */ /* 0x000fc0000383ffff */
[----:B------:R-:W-:-:S00]  /*0c00*/  NOP ;  /* 0x0000000000007918 */ /* 0x000fc00000000000 */
[----:B------:R-:W-:-:S00]  /*0c10*/  NOP ;  /* 0x0000000000007918 */ /* 0x000fc00000000000 */
[----:B------:R-:W-:-:S00]  /*0c20*/  NOP ;  /* 0x0000000000007918 */ /* 0x000fc00000000000 */
[----:B------:R-:W-:-:S00]  /*0c30*/  NOP ;  /* 0x0000000000007918 */ /* 0x000fc00000000000 */
[----:B------:R-:W-:-:S00]  /*0c40*/  NOP ;  /* 0x0000000000007918 */ /* 0x000fc00000000000 */
[----:B------:R-:W-:-:S00]  /*0c50*/  NOP ;  /* 0x0000000000007918 */ /* 0x000fc00000000000 */
[----:B------:R-:W-:-:S00]  /*0c60*/  NOP ;  /* 0x0000000000007918 */ /* 0x000fc00000000000 */
[----:B------:R-:W-:-:S00]  /*0c70*/  NOP ;  /* 0x0000000000007918 */ /* 0x000fc00000000000 */
.L_x_11:


//--------------------- .text._Z11matrix_multPfjjS_jjS_ --------------------------
	.section	.text._Z11matrix_multPfjjS_jjS_,"ax",@progbits
	.align	128
        .global         _Z11matrix_multPfjjS_jjS_
        .type           _Z11matrix_multPfjjS_jjS_,@function
        .size           _Z11matrix_multPfjjS_jjS_,(.L_x_12 - _Z11matrix_multPfjjS_jjS_)
        .other          _Z11matrix_multPfjjS_jjS_,@"STO_CUDA_ENTRY STV_DEFAULT"
_Z11matrix_multPfjjS_jjS_:
.text._Z11matrix_multPfjjS_jjS_:
[----:B------:R-:W-:Y:S01]  /*0000*/  LDC R1, c[0x0][0x37c] ;  /* 0x0000df00ff017b82 */ /* 0x000fe20000000800 */
[----:B------:R-:W0:Y:S07]  /*0010*/  S2R R2, SR_TID.Y ;  /* 0x0000000000027919 */ /* 0x000e2e0000002200 */
[----:B------:R-:W1:Y:S01]  /*0020*/  S2UR UR7, SR_CgaCtaId ;  /* 0x00000000000779c3 */ /* 0x000e620000008800 */
[----:B------:R-:W2:Y:S01]  /*0030*/  LDCU UR12, c[0x0][0x398] ;  /* 0x00007300ff0c77ac */ /* 0x000ea20008000800 */
[----:B------:R-:W-:Y:S01]  /*0040*/  HFMA2 R21, -RZ, RZ, 0, 0 ;  /* 0x00000000ff157431 */ /* 0x000fe200000001ff */
[----:B------:R-:W3:Y:S01]  /*0050*/  S2R R5, SR_TID.X ;  /* 0x0000000000057919 */ /* 0x000ee20000002100 */
[----:B------:R-:W4:Y:S04]  /*0060*/  LDCU UR13, c[0x0][0x388] ;  /* 0x00007100ff0d77ac */ /* 0x000f280008000800 */
[----:B------:R-:W5:Y:S01]  /*0070*/  LDC R0, c[0x0][0x360] ;  /* 0x0000d800ff007b82 */ /* 0x000f620000000800 */
[----:B------:R-:W-:Y:S01]  /*0080*/  UMOV UR5, 0x400 ;  /* 0x0000040000057882 */ /* 0x000fe20000000000 */
[----:B------:R-:W0:Y:S01]  /*0090*/  LDCU.64 UR8, c[0x0][0x358] ;  /* 0x00006b00ff0877ac */ /* 0x000e220008000a00 */
[----:B------:R-:W-:-:S05]  /*00a0*/  UIADD3 UR6, UPT, UPT, UR5, 0x1000, URZ ;  /* 0x0000100005067890 */ /* 0x000fca000fffe0ff */
[----:B------:R-:W4:Y:S01]  /*00b0*/  S2UR UR11, SR_CTAID.Y ;  /* 0x00000000000b79c3 */ /* 0x000f220000002600 */
[----:B------:R-:W3:Y:S01]  /*00c0*/  LDCU UR15, c[0x0][0x398] ;  /* 0x00007300ff0f77ac */ /* 0x000ee20008000800 */
[----:B--2---:R-:W-:Y:S01]  /*00d0*/  UIADD3 UR4, UPT, UPT, UR12, -0x1, URZ ;  /* 0xffffffff0c047890 */ /* 0x004fe2000fffe0ff */
[----:B------:R-:W2:Y:S05]  /*00e0*/  LDCU UR14, c[0x0][0x39c] ;  /* 0x00007380ff0e77ac */ /* 0x000eaa0008000800 */
[----:B------:R-:W4:Y:S01]  /*00f0*/  LDC R7, c[0x0][0x364] ;  /* 0x0000d900ff077b82 */ /* 0x000f220000000800 */
[----:B-1----:R-:W-:Y:S02]  /*0100*/  ULEA UR5, UR7, UR5, 0x18 ;  /* 0x0000000507057291 */ /* 0x002fe4000f8ec0ff */
[----:B------:R-:W-:-:S02]  /*0110*/  ULEA UR6, UR7, UR6, 0x18 ;  /* 0x0000000607067291 */ /* 0x000fc4000f8ec0ff */
[----:B------:R-:W-:-:S03]  /*0120*/  USHF.R.U32.HI UR4, URZ, 0x5, UR4 ;  /* 0x00000005ff047899 */ /* 0x000fc60008011604 */
[----:B------:R-:W5:Y:S01]  /*0130*/  S2UR UR10, SR_CTAID.X ;  /* 0x00000000000a79c3 */ /* 0x000f620000002500 */
[----:B0-----:R-:W-:Y:S01]  /*0140*/  LEA R18, R2, UR5, 0x7 ;  /* 0x0000000502127c11 */ /* 0x001fe2000f8e38ff */
[----:B------:R-:W-:-:S03]  /*0150*/  UIADD3 UR4, UPT, UPT, -UR4, URZ, URZ ;  /* 0x000000ff04047290 */ /* 0x000fc6000fffe1ff */
[----:B---3--:R-:W-:-:S03]  /*0160*/  LEA R16, R5, R18, 0x2 ;  /* 0x0000001205107211 */ /* 0x008fc600078e10ff */
[----:B------:R-:W0:Y:S01]  /*0170*/  LDC R3, c[0x0][0x388] ;  /* 0x0000e200ff037b82 */ /* 0x000e220000000800 */
[----:B----4-:R-:W-:Y:S01]  /*0180*/  IMAD R20, R7, UR11, R2 ;  /* 0x0000000b07147c24 */ /* 0x010fe2000f8e0202 */
[----:B------:R-:W-:-:S04]  /*0190*/  LEA R7, R5, UR6, 0x2 ;  /* 0x0000000605077c11 */ /* 0x000fc8000f8e10ff */
[----:B------:R-:W-:Y:S01]  /*01a0*/  LEA R6, R2, R7, 0x7 ;  /* 0x0000000702067211 */ /* 0x000fe200078e38ff */
[----:B-----5:R-:W-:Y:S02]  /*01b0*/  IMAD R17, R0, UR10, R5 ;  /* 0x0000000a00117c24 */ /* 0x020fe4000f8e0205 */
[----:B------:R-:W-:Y:S02]  /*01c0*/  IMAD R0, R5, UR13, R20 ;  /* 0x0000000d05007c24 */ /* 0x000fe4000f8e0214 */
[----:B--2---:R-:W-:-:S07]  /*01d0*/  IMAD R4, R17, UR12, R2 ;  /* 0x0000000c11047c24 */ /* 0x004fce000f8e0202 */
.L_x_9:
[----:B------:R-:W-:Y:S02]  /*01e0*/  ISETP.GE.U32.AND P0, PT, R5, UR15, PT ;  /* 0x0000000f05007c0c */ /* 0x000fe4000bf06070 */
[----:B------:R-:W-:Y:S02]  /*01f0*/  MOV R27, RZ ;  /* 0x000000ff001b7202 */ /* 0x000fe40000000f00 */
[----:B0-----:R-:W-:-:S13]  /*0200*/  ISETP.GE.U32.OR P0, PT, R20, R3, P0 ;  /* 0x000000031400720c */ /* 0x001fda0000706470 */
[----:B------:R-:W0:Y:S02]  /*0210*/  @!P0 LDC.64 R10, c[0x0][0x380] ;  /* 0x0000e000ff0a8b82 */ /* 0x000e240000000a00 */
[----:B0-----:R-:W-:-:S05]  /*0220*/  @!P0 IMAD.WIDE.U32 R10, R0, 0x4, R10 ;  /* 0x00000004000a8825 */ /* 0x001fca00078e000a */
[----:B------:R-:W2:Y:S01]  /*0230*/  @!P0 LDG.E R27, desc[UR8][R10.64] ;  /* 0x000000080a1b8981 */ /* 0x000ea2000c1e1900 */
[----:B------:R-:W-:Y:S02]  /*0240*/  ISETP.GE.U32.AND P0, PT, R2, UR15, PT ;  /* 0x0000000f02007c0c */ /* 0x000fe4000bf06070 */
[----:B------:R-:W-:Y:S02]  /*0250*/  MOV R29, RZ ;  /* 0x000000ff001d7202 */ /* 0x000fe40000000f00 */
[----:B------:R-:W-:-:S13]  /*0260*/  ISETP.GE.U32.OR P0, PT, R17, UR14, P0 ;  /* 0x0000000e11007c0c */ /* 0x000fda0008706470 */
[----:B------:R-:W0:Y:S02]  /*0270*/  @!P0 LDC.64 R8, c[0x0][0x390] ;  /* 0x0000e400ff088b82 */ /* 0x000e240000000a00 */
[----:B0-----:R-:W-:Y:S01]  /*0280*/  @!P0 IMAD.WIDE.U32 R22, R4, 0x4, R8 ;  /* 0x0000000404168825 */ /* 0x001fe200078e0008 */
[----:B--2---:R-:W-:Y:S05]  /*0290*/  STS [R16], R27 ;  /* 0x0000001b10007388 */ /* 0x004fea0000000800 */
[----:B------:R-:W-:Y:S06]  /*02a0*/  BAR.SYNC.DEFER_BLOCKING 0x0 ;  /* 0x0000000000007b1d */ /* 0x000fec0000010000 */
[----:B------:R-:W2:Y:S01]  /*02b0*/  @!P0 LDG.E R29, desc[UR8][R22.64] ;  /* 0x00000008161d8981 */ /* 0x000ea2000c1e1900 */
[----:B------:R-:W-:Y:S01]  /*02c0*/  UIADD3 UR4, UPT, UPT, UR4, 0x1, URZ ;  /* 0x0000000104047890 */ /* 0x000fe2000fffe0ff */
[----:B------:R-:W-:-:S02]  /*02d0*/  IADD3 R2, PT, PT, R2, 0x20, RZ ;  /* 0x0000002002027810 */ /* 0x000fc40007ffe0ff */
[----:B------:R-:W-:Y:S01]  /*02e0*/  IADD3 R5, PT, PT, R5, 0x20, RZ ;  /* 0x0000002005057810 */ /* 0x000fe20007ffe0ff */
[----:B------:R-:W-:Y:S01]  /*02f0*/  UISETP.NE.AND UP0, UPT, UR4, 0x1, UPT ;  /* 0x000000010400788c */ /* 0x000fe2000bf05270 */
[----:B------:R-:W-:Y:S02]  /*0300*/  LEA R0, R3, R0, 0x5 ;  /* 0x0000000003007211 */ /* 0x000fe400078e28ff */
[----:B------:R-:W-:Y:S01]  /*0310*/  IADD3 R4, PT, PT, R4, 0x20, RZ ;  /* 0x0000002004047810 */ /* 0x000fe20007ffe0ff */
[----:B--2---:R-:W-:Y:S01]  /*0320*/  STS [R6], R29 ;  /* 0x0000001d06007388 */ /* 0x004fe20000000800 */
[----:B------:R-:W-:Y:S06]  /*0330*/  BAR.SYNC.DEFER_BLOCKING 0x0 ;  /* 0x0000000000007b1d */ /* 0x000fec0000010000 */
[----:B------:R-:W-:Y:S04]  /*0340*/  LDS R26, [R7] ;  /* 0x00000000071a7984 */ /* 0x000fe80000000800 */
[----:B------:R-:W0:Y:S04]  /*0350*/  LDS.128 R12, [R18] ;  /* 0x00000000120c7984 */ /* 0x000e280000000c00 */
[----:B------:R-:W1:Y:S04]  /*0360*/  LDS R27, [R7+0x80] ;  /* 0x00008000071b7984 */ /* 0x000e680000000800 */
[----:B------:R-:W2:Y:S04]  /*0370*/  LDS R25, [R7+0x100] ;  /* 0x0001000007197984 */ /* 0x000ea80000000800 */
[----:B------:R-:W3:Y:S04]  /*0380*/  LDS R28, [R7+0x180] ;  /* 0x00018000071c7984 */ /* 0x000ee80000000800 */
[----:B------:R-:W-:Y:S04]  /*0390*/  LDS R19, [R7+0x200] ;  /* 0x0002000007137984 */ /* 0x000fe80000000800 */
[----:B------:R-:W4:Y:S04]  /*03a0*/  LDS.128 R8, [R18+0x10] ;  /* 0x0000100012087984 */ /* 0x000f280000000c00 */
[----:B------:R-:W5:Y:S04]  /*03b0*/  LDS R24, [R7+0x280] ;  /* 0x0002800007187984 */ /* 0x000f680000000800 */
[----:B------:R-:W5:Y:S04]  /*03c0*/  LDS R23, [R7+0x300] ;  /* 0x0003000007177984 */ /* 0x000f680000000800 */
[----:B------:R-:W-:Y:S01]  /*03d0*/  LDS R22, [R7+0x480] ;  /* 0x0004800007167984 */ /* 0x000fe20000000800 */
[----:B0-----:R-:W-:-:S03]  /*03e0*/  FFMA R12, R12, R26, R21 ;  /* 0x0000001a0c0c7223 */ /* 0x001fc60000000015 */
[----:B------:R-:W0:Y:S01]  /*03f0*/  LDS R26, [R7+0x380] ;  /* 0x00038000071a7984 */ /* 0x000e220000000800 */
[----:B-1----:R-:W-:-:S03]  /*0400*/  FFMA R12, R27, R13, R12 ;  /* 0x0000000d1b0c7223 */ /* 0x002fc6000000000c */
[----:B------:R-:W-:Y:S01]  /*0410*/  LDS R21, [R7+0x400] ;  /* 0x0004000007157984 */ /* 0x000fe20000000800 */
[----:B--2---:R-:W-:-:S04]  /*0420*/  FFMA R25, R25, R14, R12 ;  /* 0x0000000e19197223 */ /* 0x004fc8000000000c */
[----:B---3--:R-:W-:Y:S02]  /*0430*/  FFMA R25, R28, R15, R25 ;  /* 0x0000000f1c197223 */ /* 0x008fe40000000019 */
[----:B------:R-:W1:Y:S04]  /*0440*/  LDS.128 R12, [R18+0x20] ;  /* 0x00002000120c7984 */ /* 0x000e680000000c00 */
[----:B------:R-:W-:Y:S01]  /*0450*/  LDS R28, [R7+0x580] ;  /* 0x00058000071c7984 */ /* 0x000fe20000000800 */
[----:B----4-:R-:W-:-:S03]  /*0460*/  FFMA R25, R8, R19, R25 ;  /* 0x0000001308197223 */ /* 0x010fc60000000019 */
[----:B------:R-:W2:Y:S01]  /*0470*/  LDS R19, [R7+0x500] ;  /* 0x0005000007137984 */ /* 0x000ea20000000800 */
[----:B-----5:R-:W-:-:S04]  /*0480*/  FFMA R24, R24, R9, R25 ;  /* 0x0000000918187223 */ /* 0x020fc80000000019 */
[----:B------:R-:W-:Y:S02]  /*0490*/  FFMA R23, R23, R10, R24 ;  /* 0x0000000a17177223 */ /* 0x000fe40000000018 */
[----:B------:R-:W-:Y:S02]  /*04a0*/  LDS R24, [R7+0x680] ;  /* 0x0006800007187984 */ /* 0x000fe40000000800 */
[----:B0-----:R-:W-:Y:S02]  /*04b0*/  FFMA R25, R26, R11, R23 ;  /* 0x0000000b1a197223 */ /* 0x001fe40000000017 */
[----:B------:R-:W-:Y:S04]  /*04c0*/  LDS R23, [R7+0x600] ;  /* 0x0006000007177984 */ /* 0x000fe80000000800 */
[----:B------:R-:W0:Y:S04]  /*04d0*/  LDS.128 R8, [R18+0x30] ;  /* 0x0000300012087984 */ /* 0x000e280000000c00 */
[----:B------:R-:W-:Y:S01]  /*04e0*/  LDS R26, [R7+0x780] ;  /* 0x00078000071a7984 */ /* 0x000fe20000000800 */
[----:B-1----:R-:W-:-:S03]  /*04f0*/  FFMA R25, R12, R21, R25 ;  /* 0x000000150c197223 */ /* 0x002fc60000000019 */
[----:B------:R-:W1:Y:S01]  /*0500*/  LDS R21, [R7+0x700] ;  /* 0x0007000007157984 */ /* 0x000e620000000800 */
[----:B------:R-:W-:-:S04]  /*0510*/  FFMA R22, R22, R13, R25 ;  /* 0x0000000d16167223 */ /* 0x000fc80000000019 */
[----:B--2---:R-:W-:Y:S02]  /*0520*/  FFMA R19, R19, R14, R22 ;  /* 0x0000000e13137223 */ /* 0x004fe40000000016 */
[----:B------:R-:W-:Y:S02]  /*0530*/  LDS R22, [R7+0x880] ;  /* 0x0008800007167984 */ /* 0x000fe40000000800 */
[----:B------:R-:W-:Y:S02]  /*0540*/  FFMA R25, R28, R15, R19 ;  /* 0x0000000f1c197223 */ /* 0x000fe40000000013 */
[----:B------:R-:W-:Y:S04]  /*0550*/  LDS R19, [R7+0x800] ;  /* 0x0008000007137984 */ /* 0x000fe80000000800 */
[----:B------:R-:W2:Y:S04]  /*0560*/  LDS.128 R12, [R18+0x40] ;  /* 0x00004000120c7984 */ /* 0x000ea80000000c00 */
[----:B------:R-:W-:Y:S01]  /*0570*/  LDS R28, [R7+0x980] ;  /* 0x00098000071c7984 */ /* 0x000fe20000000800 */
[----:B0-----:R-:W-:-:S03]  /*0580*/  FFMA R25, R8, R23, R25 ;  /* 0x0000001708197223 */ /* 0x001fc60000000019 */
[----:B------:R-:W0:Y:S01]  /*0590*/  LDS R23, [R7+0x900] ;  /* 0x0009000007177984 */ /* 0x000e220000000800 */
[----:B------:R-:W-:-:S04]  /*05a0*/  FFMA R24, R24, R9, R25 ;  /* 0x0000000918187223 */ /* 0x000fc80000000019 */
[----:B-1----:R-:W-:Y:S02]  /*05b0*/  FFMA R21, R21, R10, R24 ;  /* 0x0000000a15157223 */ /* 0x002fe40000000018 */
[----:B------:R-:W-:Y:S02]  /*05c0*/  LDS R24, [R7+0xa80] ;  /* 0x000a800007187984 */ /* 0x000fe40000000800 */
[----:B------:R-:W-:Y:S02]  /*05d0*/  FFMA R25, R26, R11, R21 ;  /* 0x0000000b1a197223 */ /* 0x000fe40000000015 */
[----:B------:R-:W-:Y:S04]  /*05e0*/  LDS R21, [R7+0xa00] ;  /* 0x000a000007157984 */ /* 0x000fe80000000800 */
[----:B------:R-:W1:Y:S04]  /*05f0*/  LDS.128 R8, [R18+0x50] ;  /* 0x0000500012087984 */ /* 0x000e680000000c00 */
[----:B------:R-:W-:Y:S01]  /*0600*/  LDS R26, [R7+0xc80] ;  /* 0x000c8000071a7984 */ /* 0x000fe20000000800 */
[----:B--2---:R-:W-:-:S03]  /*0610*/  FFMA R25, R12, R19, R25 ;  /* 0x000000130c197223 */ /* 0x004fc60000000019 */
[----:B------:R-:W2:Y:S01]  /*0620*/  LDS R19, [R7+0xb00] ;  /* 0x000b000007137984 */ /* 0x000ea20000000800 */
[----:B------:R-:W-:-:S03]  /*0630*/  FFMA R12, R22, R13, R25 ;  /* 0x0000000d160c7223 */ /* 0x000fc60000000019 */
[----:B------:R-:W3:Y:S01]  /*0640*/  LDS R22, [R7+0xb80] ;  /* 0x000b800007167984 */ /* 0x000ee20000000800 */
[----:B0-----:R-:W-:-:S04]  /*0650*/  FFMA R23, R23, R14, R12 ;  /* 0x0000000e17177223 */ /* 0x001fc8000000000c */
[----:B------:R-:W-:Y:S02]  /*0660*/  FFMA R25, R28, R15, R23 ;  /* 0x0000000f1c197223 */ /* 0x000fe40000000017 */
[----:B------:R-:W-:Y:S04]  /*0670*/  LDS R23, [R7+0xc00] ;  /* 0x000c000007177984 */ /* 0x000fe80000000800 */
[----:B------:R-:W0:Y:S01]  /*0680*/  LDS.128 R12, [R18+0x60] ;  /* 0x00006000120c7984 */ /* 0x000e220000000c00 */
[----:B-1----:R-:W-:-:S04]  /*0690*/  FFMA R21, R8, R21, R25 ;  /* 0x0000001508157223 */ /* 0x002fc80000000019 */
[----:B------:R-:W-:Y:S02]  /*06a0*/  FFMA R24, R24, R9, R21 ;  /* 0x0000000918187223 */ /* 0x000fe40000000015 */
[----:B------:R-:W1:Y:S02]  /*06b0*/  LDS R21, [R7+0xd00] ;  /* 0x000d000007157984 */ /* 0x000e640000000800 */
[----:B--2---:R-:W-:Y:S02]  /*06c0*/  FFMA R19, R19, R10, R24 ;  /* 0x0000000a13137223 */ /* 0x004fe40000000018 */
[----:B------:R-:W2:Y:S02]  /*06d0*/  LDS R24, [R7+0xd80] ;  /* 0x000d800007187984 */ /* 0x000ea40000000800 */
[----:B---3--:R-:W-:Y:S02]  /*06e0*/  FFMA R25, R22, R11, R19 ;  /* 0x0000000b16197223 */ /* 0x008fe40000000013 */
[----:B------:R-:W-:Y:S04]  /*06f0*/  LDS R19, [R7+0xe00] ;  /* 0x000e000007137984 */ /* 0x000fe80000000800 */
[----:B------:R-:W3:Y:S04]  /*0700*/  LDS.128 R8, [R18+0x70] ;  /* 0x0000700012087984 */ /* 0x000ee80000000c00 */
[----:B------:R-:W4:Y:S01]  /*0710*/  LDS R22, [R7+0xe80] ;  /* 0x000e800007167984 */ /* 0x000f220000000800 */
[----:B0-----:R-:W-:-:S03]  /*0720*/  FFMA R25, R12, R23, R25 ;  /* 0x000000170c197223 */ /* 0x001fc60000000019 */
[----:B------:R-:W0:Y:S01]  /*0730*/  LDS R23, [R7+0xf00] ;  /* 0x000f000007177984 */ /* 0x000e220000000800 */
[----:B------:R-:W-:-:S03]  /*0740*/  FFMA R26, R26, R13, R25 ;  /* 0x0000000d1a1a7223 */ /* 0x000fc60000000019 */
[----:B------:R-:W5:Y:S01]  /*0750*/  LDS R12, [R7+0xf80] ;  /* 0x000f8000070c7984 */ /* 0x000f620000000800 */
[----:B-1----:R-:W-:-:S04]  /*0760*/  FFMA R21, R21, R14, R26 ;  /* 0x0000000e15157223 */ /* 0x002fc8000000001a */
[----:B--2---:R-:W-:-:S04]  /*0770*/  FFMA R15, R24, R15, R21 ;  /* 0x0000000f180f7223 */ /* 0x004fc80000000015 */
[----:B---3--:R-:W-:-:S04]  /*0780*/  FFMA R15, R8, R19, R15 ;  /* 0x00000013080f7223 */ /* 0x008fc8000000000f */
[----:B----4-:R-:W-:-:S04]  /*0790*/  FFMA R22, R22, R9, R15 ;  /* 0x0000000916167223 */ /* 0x010fc8000000000f */
[----:B0-----:R-:W-:-:S04]  /*07a0*/  FFMA R23, R23, R10, R22 ;  /* 0x0000000a17177223 */ /* 0x001fc80000000016 */
[----:B-----5:R-:W-:Y:S01]  /*07b0*/  FFMA R21, R12, R11, R23 ;  /* 0x0000000b0c157223 */ /* 0x020fe20000000017 */
[----:B------:R-:W-:Y:S06]  /*07c0*/  BAR.SYNC.DEFER_BLOCKING 0x0 ;  /* 0x0000000000007b1d */ /* 0x000fec0000010000 */
[----:B------:R-:W-:Y:S05]  /*07d0*/  BRA.U UP0, `(.L_x_9) ;  /* 0xfffffff900807547 */ /* 0x000fea000b83ffff */
[----:B------:R-:W-:-:S04]  /*07e0*/  ISETP.GE.U32.AND P0, PT, R17, UR14, PT ;  /* 0x0000000e11007c0c */ /* 0x000fc8000bf06070 */
[----:B------:R-:W-:-:S13]  /*07f0*/  ISETP.GE.U32.OR P0, PT, R20, R3, P0 ;  /* 0x000000031400720c */ /* 0x000fda0000706470 */
[----:B------:R-:W-:Y:S05]  /*0800*/  @P0 EXIT ;  /* 0x000000000000094d */ /* 0x000fea0003800000 */
[----:B------:R-:W0:Y:S01]  /*0810*/  LDC.64 R4, c[0x0][0x3a0] ;  /* 0x0000e800ff047b82 */ /* 0x000e220000000a00 */
[----:B------:R-:W-:-:S04]  /*0820*/  IMAD R3, R17, R3, R20 ;  /* 0x0000000311037224 */ /* 0x000fc800078e0214 */
[----:B0-----:R-:W-:-:S05]  /*0830*/  IMAD.WIDE.U32 R2, R3, 0x4, R4 ;  /* 0x0000000403027825 */ /* 0x001fca00078e0004 */
[----:B------:R-:W-:Y:S01]  /*0840*/  STG.E desc[UR8][R2.64], R21 ;  /* 0x0000001502007986 */ /* 0x000fe2000c101908 */
[----:B------:R-:W-:Y:S05]  /*0850*/  EXIT ;  /* 0x000000000000794d */ /* 0x000fea0003800000 */
.L_x_10:
        /* <DEDUP_REMOVED lines=10> */
.L_x_12:


//--------------------- .nv.shared.reserved.0     --------------------------
	.section	.nv.shared.reserved.0,"aw",@nobits
	.weak		__nv_reservedSMEM_offset_0_alias
	.size		__nv_reservedSMEM_offset_0_alias, 0, 64
	.other		__nv_reservedSMEM_offset_0_alias,@"STO_CUDA_RESERVED_SHARED STV_DEFAULT"
__nv_reservedSMEM_offset_0_alias:
	.zero		0
	.zero		64


//--------------------- .nv.shared._Z11matrix_multPfjjS_jjS_ --------------------------
	.section	.nv.shared._Z11matrix_multPfjjS_jjS_,"aw",@nobits
	.sectionflags	@""
	.align	4
.nv.shared._Z11matrix_multPfjjS_jjS_:
	.zero		9216


//--------------------- .nv.constant0._Z14im2colOnDevicejPfS_iiiiii --------------------------
	.section	.nv.constant0._Z14im2colOnDevicejPfS_iiiiii,"a",@progbits
	.sectionflags	@""
	.align	4
.nv.constant0._Z14im2colOnDevicejPfS_iiiiii:
	.zero		944


//--------------------- .nv.constant0._Z11matrix_multPfjjS_jjS_ --------------------------
	.section	.nv.constant0._Z11matrix_multPfjjS_jjS_,"a",@progbits
	.sectionflags	@""
	.align	4
.nv.constant0._Z11matrix_multPfjjS_jjS_:
	.zero		936


//--------------------- SYMBOLS --------------------------

	.type		.nv.reservedSmem.offset0,@object
	.size		.nv.reservedSmem.offset0,0x4
	.type		.nv.reservedSmem.cap,@object
	.size		.nv.reservedSmem.cap,0x4
